	.target	sm_100a

	.elftype	@"ET_EXEC"


//--------------------- .note.nv.tkinfo           --------------------------
	.section	.note.nv.tkinfo,"",@"SHT_NOTE"
	.sectionflags	@"SHF_NOTE_NV_TKINFO"
	.tkinfo
        /*0018*/ 	.word	0x00000002
        /*0030*/ 	.string	""
        /*0030*/ 	.string	"ptxas"
        /*0030*/ 	.string	"Cuda compilation tools, release 13.0, V13.0.88"
        /*0030*/ 	.string	"Build cuda_13.0.r13.0/compiler.36424714_0"
        /*0030*/ 	.string	"-arch sm_100a -m 64 "



//--------------------- .note.nv.cuinfo           --------------------------
	.section	.note.nv.cuinfo,"",@"SHT_NOTE"
	.sectionflags	@"SHF_NOTE_NV_CUINFO"
        /*0018*/ 	.short	0x0002
        /*001a*/ 	.short	0x0064
        /*001c*/ 	.short	0x0082
	.zero		2


//--------------------- .nv.info                  --------------------------
	.section	.nv.info,"",@"SHT_CUDA_INFO"
	.align	4


	//----- nvinfo : EIATTR_REGCOUNT
	.align		4
        /*0000*/ 	.byte	0x04, 0x2f
        /*0002*/ 	.short	(.L_20 - .L_19)
	.align		4
.L_19:
        /*0004*/ 	.word	index@(_ZN7cutlass13device_kernelINS_4gemm6kernel13GemmUniversalIN4cute5tupleIJiiiiEEENS1_10collective13CollectiveMmaINS1_35MainloopSm100TmaUmmaWarpSpecializedILi8ELi2ELi4ENS5_IJNS4_1CILi2EEENSA_ILi1EEESC_EEEEENS5_IJNSA_ILi128EEENSA_ILi256EEESF_EEEaNS5_IJlSC_lEEEaSI_NS4_8TiledMMAINS4_8MMA_AtomIJNS4_21SM100_MMA_S8_2x1SM_SSIaaiLi128ELi256ELNS4_4UMMA5MajorE0ELSN_0ELNSM_8SaturateE0EEEEEENS4_6LayoutINS5_IJSC_SC_SC_EEENS5_IJNSA_ILi0EEEST_ST_EEEEENS5_IJNS4_10UnderscoreESW_SW_EEEEENS4_18SM100_TMA_2SM_LOADENS4_14ComposedLayoutINS4_7SwizzleILi3ELi4ELi3EEENS4_18smem_ptr_flag_bitsILi8EEENSR_INS5_IJNSA_ILi8EEESF_EEENS5_IJSF_SC_EEEEEEEvNS4_8identityESZ_S19_vS1A_EENS_8epilogue10collective18CollectiveEpilogueINS1C_23Sm100TmaWarpSpecializedILi4ELi2ELi32ELb0ELb0EEEJNS5_IJNSA_ILi64EEESG_SF_EEENS5_IJNSR_IS1H_SC_EENSR_INS5_IJNSA_ILi32EEESB_EEENS5_IJSC_SF_EEEEEEEEaSI_aSI_NS1C_6fusion15FusionCallbacksIS1G_NS1P_17LinearCombinationIaiaiLNS_15FloatRoundStyleE2EEES1I_S1O_JEEENS4_5SM1004TMEM4LOAD26SM100_TMEM_LOAD_32dp32b32xENS4_13SM90_TMA_LOADENS10_INS11_ILi1ELi4ELi3EEES14_NSR_INS5_IJS15_S1K_EEENS5_IJS1K_SC_EEEEEEENS4_39AutoVectorizingCopyWithAssumedAlignmentILi128EEENS4_14SM90_TMA_STOREES24_S26_S26_EEEvvEEEEvNT_6ParamsE)
        /*0008*/ 	.word	0x0000007a


	//----- nvinfo : EIATTR_FRAME_SIZE
	.align		4
.L_20:
        /*000c*/ 	.byte	0x04, 0x11
        /*000e*/ 	.short	(.L_22 - .L_21)
	.align		4
.L_21:
        /*0010*/ 	.word	index@($__internal_2_$__cuda_sm10x_tcgen05_guardrail_trap_unallocated_columns_being_dealloced)
        /*0014*/ 	.word	0x00000000


	//----- nvinfo : EIATTR_FRAME_SIZE
	.align		4
.L_22:
        /*0018*/ 	.byte	0x04, 0x11
        /*001a*/ 	.short	(.L_24 - .L_23)
	.align		4
.L_23:
        /*001c*/ 	.word	index@($__internal_1_$__cuda_sm10x_tcgen05_guardrail_trap_phase_invalid_during_alloc)
        /*0020*/ 	.word	0x00000000


	//----- nvinfo : EIATTR_FRAME_SIZE
	.align		4
.L_24:
        /*0024*/ 	.byte	0x04, 0x11
        /*0026*/ 	.short	(.L_26 - .L_25)
	.align		4
.L_25:
        /*0028*/ 	.word	index@($__internal_0_$__cuda_sm10x_tcgen05_guardrail_trap_col_being_dealloced_not_returned_by_alloc)
        /*002c*/ 	.word	0x00000000


	//----- nvinfo : EIATTR_FRAME_SIZE
	.align		4
.L_26:
        /*0030*/ 	.byte	0x04, 0x11
        /*0032*/ 	.short	(.L_28 - .L_27)
	.align		4
.L_27:
        /*0034*/ 	.word	index@(_ZN7cutlass13device_kernelINS_4gemm6kernel13GemmUniversalIN4cute5tupleIJiiiiEEENS1_10collective13CollectiveMmaINS1_35MainloopSm100TmaUmmaWarpSpecializedILi8ELi2ELi4ENS5_IJNS4_1CILi2EEENSA_ILi1EEESC_EEEEENS5_IJNSA_ILi128EEENSA_ILi256EEESF_EEEaNS5_IJlSC_lEEEaSI_NS4_8TiledMMAINS4_8MMA_AtomIJNS4_21SM100_MMA_S8_2x1SM_SSIaaiLi128ELi256ELNS4_4UMMA5MajorE0ELSN_0ELNSM_8SaturateE0EEEEEENS4_6LayoutINS5_IJSC_SC_SC_EEENS5_IJNSA_ILi0EEEST_ST_EEEEENS5_IJNS4_10UnderscoreESW_SW_EEEEENS4_18SM100_TMA_2SM_LOADENS4_14ComposedLayoutINS4_7SwizzleILi3ELi4ELi3EEENS4_18smem_ptr_flag_bitsILi8EEENSR_INS5_IJNSA_ILi8EEESF_EEENS5_IJSF_SC_EEEEEEEvNS4_8identityESZ_S19_vS1A_EENS_8epilogue10collective18CollectiveEpilogueINS1C_23Sm100TmaWarpSpecializedILi4ELi2ELi32ELb0ELb0EEEJNS5_IJNSA_ILi64EEESG_SF_EEENS5_IJNSR_IS1H_SC_EENSR_INS5_IJNSA_ILi32EEESB_EEENS5_IJSC_SF_EEEEEEEEaSI_aSI_NS1C_6fusion15FusionCallbacksIS1G_NS1P_17LinearCombinationIaiaiLNS_15FloatRoundStyleE2EEES1I_S1O_JEEENS4_5SM1004TMEM4LOAD26SM100_TMEM_LOAD_32dp32b32xENS4_13SM90_TMA_LOADENS10_INS11_ILi1ELi4ELi3EEES14_NSR_INS5_IJS15_S1K_EEENS5_IJS1K_SC_EEEEEEENS4_39AutoVectorizingCopyWithAssumedAlignmentILi128EEENS4_14SM90_TMA_STOREES24_S26_S26_EEEvvEEEEvNT_6ParamsE)
        /*0038*/ 	.word	0x00000000


	//----- nvinfo : EIATTR_MIN_STACK_SIZE
	.align		4
.L_28:
        /*003c*/ 	.byte	0x04, 0x12
        /*003e*/ 	.short	(.L_30 - .L_29)
	.align		4
.L_29:
        /*0040*/ 	.word	index@(_ZN7cutlass13device_kernelINS_4gemm6kernel13GemmUniversalIN4cute5tupleIJiiiiEEENS1_10collective13CollectiveMmaINS1_35MainloopSm100TmaUmmaWarpSpecializedILi8ELi2ELi4ENS5_IJNS4_1CILi2EEENSA_ILi1EEESC_EEEEENS5_IJNSA_ILi128EEENSA_ILi256EEESF_EEEaNS5_IJlSC_lEEEaSI_NS4_8TiledMMAINS4_8MMA_AtomIJNS4_21SM100_MMA_S8_2x1SM_SSIaaiLi128ELi256ELNS4_4UMMA5MajorE0ELSN_0ELNSM_8SaturateE0EEEEEENS4_6LayoutINS5_IJSC_SC_SC_EEENS5_IJNSA_ILi0EEEST_ST_EEEEENS5_IJNS4_10UnderscoreESW_SW_EEEEENS4_18SM100_TMA_2SM_LOADENS4_14ComposedLayoutINS4_7SwizzleILi3ELi4ELi3EEENS4_18smem_ptr_flag_bitsILi8EEENSR_INS5_IJNSA_ILi8EEESF_EEENS5_IJSF_SC_EEEEEEEvNS4_8identityESZ_S19_vS1A_EENS_8epilogue10collective18CollectiveEpilogueINS1C_23Sm100TmaWarpSpecializedILi4ELi2ELi32ELb0ELb0EEEJNS5_IJNSA_ILi64EEESG_SF_EEENS5_IJNSR_IS1H_SC_EENSR_INS5_IJNSA_ILi32EEESB_EEENS5_IJSC_SF_EEEEEEEEaSI_aSI_NS1C_6fusion15FusionCallbacksIS1G_NS1P_17LinearCombinationIaiaiLNS_15FloatRoundStyleE2EEES1I_S1O_JEEENS4_5SM1004TMEM4LOAD26SM100_TMEM_LOAD_32dp32b32xENS4_13SM90_TMA_LOADENS10_INS11_ILi1ELi4ELi3EEES14_NSR_INS5_IJS15_S1K_EEENS5_IJS1K_SC_EEEEEEENS4_39AutoVectorizingCopyWithAssumedAlignmentILi128EEENS4_14SM90_TMA_STOREES24_S26_S26_EEEvvEEEEvNT_6ParamsE)
        /*0044*/ 	.word	0x00000000
.L_30:


//--------------------- .nv.compat                --------------------------
	.section	.nv.compat,"",@"SHT_CUDA_COMPAT_INFO"
	.align	4
        /*0000*/ 	.byte	0x02, 0x09, 0x01, 0x00, 0x02, 0x02, 0x03, 0x00, 0x02, 0x05, 0x06, 0x00, 0x03, 0x07, 0x01, 0x01
        /*0010*/ 	.byte	0x02, 0x03, 0x01, 0x00, 0x02, 0x06, 0x01, 0x00, 0x04, 0x0b, 0x08, 0x00, 0x01, 0x00, 0x00, 0x00
        /*0020*/ 	.byte	0x00, 0x00, 0x00, 0x00


//--------------------- .nv.info._ZN7cutlass13device_kernelINS_4gemm6kernel13GemmUniversalIN4cute5tupleIJiiiiEEENS1_10collective13CollectiveMmaINS1_35MainloopSm100TmaUmmaWarpSpecializedILi8ELi2ELi4ENS5_IJNS4_1CILi2EEENSA_ILi1EEESC_EEEEENS5_IJNSA_ILi128EEENSA_ILi256EEESF_EEEaNS5_IJlSC_lEEEaSI_NS4_8TiledMMAINS4_8MMA_AtomIJNS4_21SM100_MMA_S8_2x1SM_SSIaaiLi128ELi256ELNS4_4UMMA5MajorE0ELSN_0ELNSM_8SaturateE0EEEEEENS4_6LayoutINS5_IJSC_SC_SC_EEENS5_IJNSA_ILi0EEEST_ST_EEEEENS5_IJNS4_10UnderscoreESW_SW_EEEEENS4_18SM100_TMA_2SM_LOADENS4_14ComposedLayoutINS4_7SwizzleILi3ELi4ELi3EEENS4_18smem_ptr_flag_bitsILi8EEENSR_INS5_IJNSA_ILi8EEESF_EEENS5_IJSF_SC_EEEEEEEvNS4_8identityESZ_S19_vS1A_EENS_8epilogue10collective18CollectiveEpilogueINS1C_23Sm100TmaWarpSpecializedILi4ELi2ELi32ELb0ELb0EEEJNS5_IJNSA_ILi64EEESG_SF_EEENS5_IJNSR_IS1H_SC_EENSR_INS5_IJNSA_ILi32EEESB_EEENS5_IJSC_SF_EEEEEEEEaSI_aSI_NS1C_6fusion15FusionCallbacksIS1G_NS1P_17LinearCombinationIaiaiLNS_15FloatRoundStyleE2EEES1I_S1O_JEEENS4_5SM1004TMEM4LOAD26SM100_TMEM_LOAD_32dp32b32xENS4_13SM90_TMA_LOADENS10_INS11_ILi1ELi4ELi3EEES14_NSR_INS5_IJS15_S1K_EEENS5_IJS1K_SC_EEEEEEENS4_39AutoVectorizingCopyWithAssumedAlignmentILi128EEENS4_14SM90_TMA_STOREES24_S26_S26_EEEvvEEEEvNT_6ParamsE --------------------------
	.section	.nv.info._ZN7cutlass13device_kernelINS_4gemm6kernel13GemmUniversalIN4cute5tupleIJiiiiEEENS1_10collective13CollectiveMmaINS1_35MainloopSm100TmaUmmaWarpSpecializedILi8ELi2ELi4ENS5_IJNS4_1CILi2EEENSA_ILi1EEESC_EEEEENS5_IJNSA_ILi128EEENSA_ILi256EEESF_EEEaNS5_IJlSC_lEEEaSI_NS4_8TiledMMAINS4_8MMA_AtomIJNS4_21SM100_MMA_S8_2x1SM_SSIaaiLi128ELi256ELNS4_4UMMA5MajorE0ELSN_0ELNSM_8SaturateE0EEEEEENS4_6LayoutINS5_IJSC_SC_SC_EEENS5_IJNSA_ILi0EEEST_ST_EEEEENS5_IJNS4_10UnderscoreESW_SW_EEEEENS4_18SM100_TMA_2SM_LOADENS4_14ComposedLayoutINS4_7SwizzleILi3ELi4ELi3EEENS4_18smem_ptr_flag_bitsILi8EEENSR_INS5_IJNSA_ILi8EEESF_EEENS5_IJSF_SC_EEEEEEEvNS4_8identityESZ_S19_vS1A_EENS_8epilogue10collective18CollectiveEpilogueINS1C_23Sm100TmaWarpSpecializedILi4ELi2ELi32ELb0ELb0EEEJNS5_IJNSA_ILi64EEESG_SF_EEENS5_IJNSR_IS1H_SC_EENSR_INS5_IJNSA_ILi32EEESB_EEENS5_IJSC_SF_EEEEEEEEaSI_aSI_NS1C_6fusion15FusionCallbacksIS1G_NS1P_17LinearCombinationIaiaiLNS_15FloatRoundStyleE2EEES1I_S1O_JEEENS4_5SM1004TMEM4LOAD26SM100_TMEM_LOAD_32dp32b32xENS4_13SM90_TMA_LOADENS10_INS11_ILi1ELi4ELi3EEES14_NSR_INS5_IJS15_S1K_EEENS5_IJS1K_SC_EEEEEEENS4_39AutoVectorizingCopyWithAssumedAlignmentILi128EEENS4_14SM90_TMA_STOREES24_S26_S26_EEEvvEEEEvNT_6ParamsE,"",@"SHT_CUDA_INFO"
	.sectionflags	@""
	.align	4


	//----- nvinfo : EIATTR_CUDA_API_VERSION
	.align		4
        /*0000*/ 	.byte	0x04, 0x37
        /*0002*/ 	.short	(.L_32 - .L_31)
.L_31:
        /*0004*/ 	.word	0x00000082


	//----- nvinfo : EIATTR_KPARAM_INFO
	.align		4
.L_32:
        /*0008*/ 	.byte	0x04, 0x17
        /*000a*/ 	.short	(.L_34 - .L_33)
.L_33:
        /*000c*/ 	.word	0x00000000
        /*0010*/ 	.short	0x0000
        /*0012*/ 	.short	0x0000
        /*0014*/ 	.byte	0x00, 0xf0, 0x01, 0x20


	//----- nvinfo : EIATTR_AT_ENTRY_FRAGMENTS
	.align		4
.L_34:
        /*0018*/ 	.byte	0x04, 0x4f
        /*001a*/ 	.short	(.L_36 - .L_35)


	//   ....[0]....
.L_35:
        /*001c*/ 	.word	0x00000007


	//----- nvinfo : EIATTR_RESERVED_SMEM_USED
	.align		4
.L_36:
        /*0020*/ 	.byte	0x01, 0x41
	.zero		2


	//----- nvinfo : EIATTR_SPARSE_MMA_MASK
	.align		4
        /*0024*/ 	.byte	0x03, 0x50
        /*0026*/ 	.short	0x0000


	//----- nvinfo : EIATTR_TCGEN05_2CTA_USED
	.align		4
        /*0028*/ 	.byte	0x01, 0x52
	.zero		2


	//----- nvinfo : EIATTR_MAXREG_COUNT
	.align		4
        /*002c*/ 	.byte	0x03, 0x1b
        /*002e*/ 	.short	0x00ff


	//----- nvinfo : EIATTR_NUM_BARRIERS
	.align		4
        /*0030*/ 	.byte	0x02, 0x4c
        /*0032*/ 	.byte	0x07
	.zero		1


	//----- nvinfo : EIATTR_EXTERNS
	.align		4
        /*0034*/ 	.byte	0x04, 0x0f
        /*0036*/ 	.short	(.L_38 - .L_37)


	//   ....[0]....
	.align		4
.L_37:
        /*0038*/ 	.word	index@(__assertfail)


	//----- nvinfo : EIATTR_MERCURY_ISA_VERSION
	.align		4
.L_38:
        /*003c*/ 	.byte	0x03, 0x5f
        /*003e*/ 	.short	0x0101


	//----- nvinfo : EIATTR_INT_WARP_WIDE_INSTR_OFFSETS
	.align		4
        /*0040*/ 	.byte	0x04, 0x31
        /*0042*/ 	.short	(.L_40 - .L_39)


	//   ....[0]....
.L_39:
        /*0044*/ 	.word	0x00000d90


	//   ....[1]....
        /*0048*/ 	.word	0x00000e30


	//   ....[2]....
        /*004c*/ 	.word	0x00002190


	//   ....[3]....
        /*0050*/ 	.word	0x000042b0


	//   ....[4]....
        /*0054*/ 	.word	0x000042d0


	//   ....[5]....
        /*0058*/ 	.word	0x00004300


	//   ....[6]....
        /*005c*/ 	.word	0x00004c40


	//   ....[7]....
        /*0060*/ 	.word	0x00004c60


	//   ....[8]....
        /*0064*/ 	.word	0x00004d50


	//   ....[9]....
        /*0068*/ 	.word	0x00004e10


	//   ....[10]....
        /*006c*/ 	.word	0x00004e30


	//   ....[11]....
        /*0070*/ 	.word	0x00004f20


	//   ....[12]....
        /*0074*/ 	.word	0x00004ff0


	//   ....[13]....
        /*0078*/ 	.word	0x00005010


	//   ....[14]....
        /*007c*/ 	.word	0x00005140


	//   ....[15]....
        /*0080*/ 	.word	0x000052c0


	//   ....[16]....
        /*0084*/ 	.word	0x000052d0


	//   ....[17]....
        /*0088*/ 	.word	0x00005460


	//----- nvinfo : EIATTR_COOP_GROUP_MASK_REGIDS
	.align		4
.L_40:
        /*008c*/ 	.byte	0x04, 0x29
        /*008e*/ 	.short	(.L_42 - .L_41)


	//   ....[0]....
.L_41:
        /*0090*/ 	.word	0xffffffff


	//   ....[1]....
        /*0094*/ 	.word	0xffffffff


	//   ....[2]....
        /*0098*/ 	.word	0xffffffff


	//   ....[3]....
        /*009c*/ 	.word	0xffffffff


	//   ....[4]....
        /*00a0*/ 	.word	0xffffffff


	//   ....[5]....
        /*00a4*/ 	.word	0xffffffff


	//   ....[6]....
        /*00a8*/ 	.word	0xffffffff


	//   ....[7]....
        /*00ac*/ 	.word	0xffffffff


	//   ....[8]....
        /*00b0*/ 	.word	0xffffffff


	//   ....[9]....
        /*00b4*/ 	.word	0xffffffff


	//   ....[10]....
        /*00b8*/ 	.word	0xffffffff


	//   ....[11]....
        /*00bc*/ 	.word	0xffffffff


	//   ....[12]....
        /*00c0*/ 	.word	0xffffffff


	//   ....[13]....
        /*00c4*/ 	.word	0xffffffff


	//----- nvinfo : EIATTR_COOP_GROUP_INSTR_OFFSETS
	.align		4
.L_42:
        /*00c8*/ 	.byte	0x04, 0x28
        /*00ca*/ 	.short	(.L_44 - .L_43)


	//   ....[0]....
.L_43:
        /*00cc*/ 	.word	0x000000c0


	//   ....[1]....
        /*00d0*/ 	.word	0x00000500


	//   ....[2]....
        /*00d4*/ 	.word	0x00000700


	//   ....[3]....
        /*00d8*/ 	.word	0x00000890


	//   ....[4]....
        /*00dc*/ 	.word	0x00000980


	//   ....[5]....
        /*00e0*/ 	.word	0x00000ae0


	//   ....[6]....
        /*00e4*/ 	.word	0x00000c70


	//   ....[7]....
        /*00e8*/ 	.word	0x00000eb0


	//   ....[8]....
        /*00ec*/ 	.word	0x00002070


	//   ....[9]....
        /*00f0*/ 	.word	0x00003090


	//   ....[10]....
        /*00f4*/ 	.word	0x00003560


	//   ....[11]....
        /*00f8*/ 	.word	0x00003590


	//   ....[12]....
        /*00fc*/ 	.word	0x000041b0


	//   ....[13]....
        /*0100*/ 	.word	0x000043c0


	//----- nvinfo : EIATTR_VRC_CTA_INIT_COUNT
	.align		4
.L_44:
        /*0104*/ 	.byte	0x02, 0x4a
        /*0106*/ 	.byte	0x80
	.zero		1


	//----- nvinfo : EIATTR_SYSCALL_OFFSETS
	.align		4
        /*0108*/ 	.byte	0x04, 0x46
        /*010a*/ 	.short	(.L_46 - .L_45)


	//   ....[0]....
.L_45:
        /*010c*/ 	.word	0x00005f00


	//   ....[1]....
        /*0110*/ 	.word	0x00006040


	//   ....[2]....
        /*0114*/ 	.word	0x00006820


	//   ....[3]....
        /*0118*/ 	.word	0x00007630


	//   ....[4]....
        /*011c*/ 	.word	0x000083b0


	//   ....[5]....
        /*0120*/ 	.word	0x00009150


	//----- nvinfo : EIATTR_MBARRIER_INSTR_OFFSETS
	.align		4
.L_46:
        /*0124*/ 	.byte	0x04, 0x39
        /*0126*/ 	.short	(.L_48 - .L_47)


	//   ....[0]....
.L_47:
        /*0128*/ 	.word	0x000005f0
        /*012c*/ 	.word	0x000000ff
        /*0130*/ 	.word	0x00000000
        /*0134*/ 	.short	0x0100
        /*0136*/ 	.byte	0x08
	.zero		1


	//   ....[1]....
        /*0138*/ 	.word	0x00000600
        /*013c*/ 	.word	0x000000ff
        /*0140*/ 	.word	0x00000040
        /*0144*/ 	.short	0x0100
        /*0146*/ 	.byte	0x08
	.zero		1


	//   ....[2]....
        /*0148*/ 	.word	0x00000610
        /*014c*/ 	.word	0x000000ff
        /*0150*/ 	.word	0x00000008
        /*0154*/ 	.short	0x0100
        /*0156*/ 	.byte	0x08
	.zero		1


	//   ....[3]....
        /*0158*/ 	.word	0x00000620
        /*015c*/ 	.word	0x000000ff
        /*0160*/ 	.word	0x00000048
        /*0164*/ 	.short	0x0100
        /*0166*/ 	.byte	0x08
	.zero		1


	//   ....[4]....
        /*0168*/ 	.word	0x00000630
        /*016c*/ 	.word	0x000000ff
        /*0170*/ 	.word	0x00000010
        /*0174*/ 	.short	0x0100
        /*0176*/ 	.byte	0x08
	.zero		1


	//   ....[5]....
        /*0178*/ 	.word	0x00000640
        /*017c*/ 	.word	0x000000ff
        /*0180*/ 	.word	0x00000050
        /*0184*/ 	.short	0x0100
        /*0186*/ 	.byte	0x08
	.zero		1


	//   ....[6]....
        /*0188*/ 	.word	0x00000650
        /*018c*/ 	.word	0x000000ff
        /*0190*/ 	.word	0x00000018
        /*0194*/ 	.short	0x0100
        /*0196*/ 	.byte	0x08
	.zero		1


	//   ....[7]....
        /*0198*/ 	.word	0x00000660
        /*019c*/ 	.word	0x000000ff
        /*01a0*/ 	.word	0x00000058
        /*01a4*/ 	.short	0x0100
        /*01a6*/ 	.byte	0x08
	.zero		1


	//   ....[8]....
        /*01a8*/ 	.word	0x00000670
        /*01ac*/ 	.word	0x000000ff
        /*01b0*/ 	.word	0x00000020
        /*01b4*/ 	.short	0x0100
        /*01b6*/ 	.byte	0x08
	.zero		1


	//   ....[9]....
        /*01b8*/ 	.word	0x00000680
        /*01bc*/ 	.word	0x000000ff
        /*01c0*/ 	.word	0x00000060
        /*01c4*/ 	.short	0x0100
        /*01c6*/ 	.byte	0x08
	.zero		1


	//   ....[10]....
        /*01c8*/ 	.word	0x00000690
        /*01cc*/ 	.word	0x000000ff
        /*01d0*/ 	.word	0x00000028
        /*01d4*/ 	.short	0x0100
        /*01d6*/ 	.byte	0x08
	.zero		1


	//   ....[11]....
        /*01d8*/ 	.word	0x000006a0
        /*01dc*/ 	.word	0x000000ff
        /*01e0*/ 	.word	0x00000068
        /*01e4*/ 	.short	0x0100
        /*01e6*/ 	.byte	0x08
	.zero		1


	//   ....[12]....
        /*01e8*/ 	.word	0x000006b0
        /*01ec*/ 	.word	0x000000ff
        /*01f0*/ 	.word	0x00000030
        /*01f4*/ 	.short	0x0100
        /*01f6*/ 	.byte	0x08
	.zero		1


	//   ....[13]....
        /*01f8*/ 	.word	0x000006c0
        /*01fc*/ 	.word	0x000000ff
        /*0200*/ 	.word	0x00000070
        /*0204*/ 	.short	0x0100
        /*0206*/ 	.byte	0x08
	.zero		1


	//   ....[14]....
        /*0208*/ 	.word	0x000006d0
        /*020c*/ 	.word	0x000000ff
        /*0210*/ 	.word	0x00000038
        /*0214*/ 	.short	0x0100
        /*0216*/ 	.byte	0x08
	.zero		1


	//   ....[15]....
        /*0218*/ 	.word	0x000006e0
        /*021c*/ 	.word	0x000000ff
        /*0220*/ 	.word	0x00000078
        /*0224*/ 	.short	0x0100
        /*0226*/ 	.byte	0x08
	.zero		1


	//   ....[16]....
        /*0228*/ 	.word	0x00000800
        /*022c*/ 	.word	0x000000ff
        /*0230*/ 	.word	0x00000080
        /*0234*/ 	.short	0x0100
        /*0236*/ 	.byte	0x09
	.zero		1


	//   ....[17]....
        /*0238*/ 	.word	0x00000810
        /*023c*/ 	.word	0x000000ff
        /*0240*/ 	.word	0x000000a0
        /*0244*/ 	.short	0x0100
        /*0246*/ 	.byte	0x09
	.zero		1


	//   ....[18]....
        /*0248*/ 	.word	0x00000820
        /*024c*/ 	.word	0x000000ff
        /*0250*/ 	.word	0x00000088
        /*0254*/ 	.short	0x0100
        /*0256*/ 	.byte	0x09
	.zero		1


	//   ....[19]....
        /*0258*/ 	.word	0x00000830
        /*025c*/ 	.word	0x000000ff
        /*0260*/ 	.word	0x000000a8
        /*0264*/ 	.short	0x0100
        /*0266*/ 	.byte	0x09
	.zero		1


	//   ....[20]....
        /*0268*/ 	.word	0x00000840
        /*026c*/ 	.word	0x000000ff
        /*0270*/ 	.word	0x00000090
        /*0274*/ 	.short	0x0100
        /*0276*/ 	.byte	0x09
	.zero		1


	//   ....[21]....
        /*0278*/ 	.word	0x00000850
        /*027c*/ 	.word	0x000000ff
        /*0280*/ 	.word	0x000000b0
        /*0284*/ 	.short	0x0100
        /*0286*/ 	.byte	0x09
	.zero		1


	//   ....[22]....
        /*0288*/ 	.word	0x00000860
        /*028c*/ 	.word	0x000000ff
        /*0290*/ 	.word	0x00000098
        /*0294*/ 	.short	0x0100
        /*0296*/ 	.byte	0x09
	.zero		1


	//   ....[23]....
        /*0298*/ 	.word	0x00000870
        /*029c*/ 	.word	0x000000ff
        /*02a0*/ 	.word	0x000000b8
        /*02a4*/ 	.short	0x0100
        /*02a6*/ 	.byte	0x09
	.zero		1


	//   ....[24]....
        /*02a8*/ 	.word	0x00000950
        /*02ac*/ 	.word	0x000000ff
        /*02b0*/ 	.word	0x000000c0
        /*02b4*/ 	.short	0x0100
        /*02b6*/ 	.byte	0x08
	.zero		1


	//   ....[25]....
        /*02b8*/ 	.word	0x00000960
        /*02bc*/ 	.word	0x000000ff
        /*02c0*/ 	.word	0x000000c8
        /*02c4*/ 	.short	0x0100
        /*02c6*/ 	.byte	0x08
	.zero		1


	//   ....[26]....
        /*02c8*/ 	.word	0x00000a90
        /*02cc*/ 	.word	0x000000ff
        /*02d0*/ 	.word	0x000000d0
        /*02d4*/ 	.short	0x0100
        /*02d6*/ 	.byte	0x08
	.zero		1


	//   ....[27]....
        /*02d8*/ 	.word	0x00000aa0
        /*02dc*/ 	.word	0x000000ff
        /*02e0*/ 	.word	0x000000e0
        /*02e4*/ 	.short	0x0100
        /*02e6*/ 	.byte	0x08
	.zero		1


	//   ....[28]....
        /*02e8*/ 	.word	0x00000ab0
        /*02ec*/ 	.word	0x000000ff
        /*02f0*/ 	.word	0x000000d8
        /*02f4*/ 	.short	0x0100
        /*02f6*/ 	.byte	0x08
	.zero		1


	//   ....[29]....
        /*02f8*/ 	.word	0x00000ac0
        /*02fc*/ 	.word	0x000000ff
        /*0300*/ 	.word	0x000000e8
        /*0304*/ 	.short	0x0100
        /*0306*/ 	.byte	0x08
	.zero		1


	//   ....[30]....
        /*0308*/ 	.word	0x00000be0
        /*030c*/ 	.word	0x000000ff
        /*0310*/ 	.word	0x000000f0
        /*0314*/ 	.short	0x0100
        /*0316*/ 	.byte	0x09
	.zero		1


	//   ....[31]....
        /*0318*/ 	.word	0x00000bf0
        /*031c*/ 	.word	0x000000ff
        /*0320*/ 	.word	0x00000110
        /*0324*/ 	.short	0x0100
        /*0326*/ 	.byte	0x09
	.zero		1


	//   ....[32]....
        /*0328*/ 	.word	0x00000c00
        /*032c*/ 	.word	0x000000ff
        /*0330*/ 	.word	0x000000f8
        /*0334*/ 	.short	0x0100
        /*0336*/ 	.byte	0x09
	.zero		1


	//   ....[33]....
        /*0338*/ 	.word	0x00000c10
        /*033c*/ 	.word	0x000000ff
        /*0340*/ 	.word	0x00000118
        /*0344*/ 	.short	0x0100
        /*0346*/ 	.byte	0x09
	.zero		1


	//   ....[34]....
        /*0348*/ 	.word	0x00000c20
        /*034c*/ 	.word	0x000000ff
        /*0350*/ 	.word	0x00000100
        /*0354*/ 	.short	0x0100
        /*0356*/ 	.byte	0x09
	.zero		1


	//   ....[35]....
        /*0358*/ 	.word	0x00000c30
        /*035c*/ 	.word	0x000000ff
        /*0360*/ 	.word	0x00000120
        /*0364*/ 	.short	0x0100
        /*0366*/ 	.byte	0x09
	.zero		1


	//   ....[36]....
        /*0368*/ 	.word	0x00000c40
        /*036c*/ 	.word	0x000000ff
        /*0370*/ 	.word	0x00000108
        /*0374*/ 	.short	0x0100
        /*0376*/ 	.byte	0x09
	.zero		1


	//   ....[37]....
        /*0378*/ 	.word	0x00000c50
        /*037c*/ 	.word	0x000000ff
        /*0380*/ 	.word	0x00000128
        /*0384*/ 	.short	0x0100
        /*0386*/ 	.byte	0x09
	.zero		1


	//   ....[38]....
        /*0388*/ 	.word	0x00000d40
        /*038c*/ 	.word	0x000000ff
        /*0390*/ 	.word	0x00000130
        /*0394*/ 	.short	0x0100
        /*0396*/ 	.byte	0x08
	.zero		1


	//   ....[39]....
        /*0398*/ 	.word	0x00000d50
        /*039c*/ 	.word	0x000000ff
        /*03a0*/ 	.word	0x00000140
        /*03a4*/ 	.short	0x0100
        /*03a6*/ 	.byte	0x08
	.zero		1


	//   ....[40]....
        /*03a8*/ 	.word	0x00000d60
        /*03ac*/ 	.word	0x000000ff
        /*03b0*/ 	.word	0x00000138
        /*03b4*/ 	.short	0x0100
        /*03b6*/ 	.byte	0x08
	.zero		1


	//   ....[41]....
        /*03b8*/ 	.word	0x00000d70
        /*03bc*/ 	.word	0x000000ff
        /*03c0*/ 	.word	0x00000148
        /*03c4*/ 	.short	0x0100
        /*03c6*/ 	.byte	0x08
	.zero		1


	//   ....[42]....
        /*03c8*/ 	.word	0x00000e60
        /*03cc*/ 	.word	0x000000ff
        /*03d0*/ 	.word	0x00000150
        /*03d4*/ 	.short	0x0100
        /*03d6*/ 	.byte	0x07
	.zero		1


	//   ....[43]....
        /*03d8*/ 	.word	0x00001870
        /*03dc*/ 	.word	0x00000003
        /*03e0*/ 	.word	0x00000140
        /*03e4*/ 	.short	0x010a
        /*03e6*/ 	.byte	0xff
	.zero		1


	//   ....[44]....
        /*03e8*/ 	.word	0x000018a0
        /*03ec*/ 	.word	0x00000003
        /*03f0*/ 	.word	0x00000130
        /*03f4*/ 	.short	0x0101
        /*03f6*/ 	.byte	0xff
	.zero		1


	//   ....[45]....
        /*03f8*/ 	.word	0x000019a0
        /*03fc*/ 	.word	0x000000ff
        /*0400*/ 	.word	0x00000040
        /*0404*/ 	.short	0x010a
        /*0406*/ 	.byte	0x08
	.zero		1


	//   ....[46]....
        /*0408*/ 	.word	0x00001a70
        /*040c*/ 	.word	0x000000ff
        /*0410*/ 	.word	0x00000040
        /*0414*/ 	.short	0x010a
        /*0416*/ 	.byte	0x21
	.zero		1


	//   ....[47]....
        /*0418*/ 	.word	0x00001c20
        /*041c*/ 	.word	0x000000ff
        /*0420*/ 	.word	0x00000040
        /*0424*/ 	.short	0x010a
        /*0426*/ 	.byte	0x08
	.zero		1


	//   ....[48]....
        /*0428*/ 	.word	0x00001d20
        /*042c*/ 	.word	0x000000ff
        /*0430*/ 	.word	0x000000c8
        /*0434*/ 	.short	0x0101
        /*0436*/ 	.byte	0x06
	.zero		1


	//   ....[49]....
        /*0438*/ 	.word	0x00001d40
        /*043c*/ 	.word	0x000000ff
        /*0440*/ 	.word	0x00000040
        /*0444*/ 	.short	0x010a
        /*0446*/ 	.byte	0x08
	.zero		1


	//   ....[50]....
        /*0448*/ 	.word	0x00001dc0
        /*044c*/ 	.word	0x000000ff
        /*0450*/ 	.word	0x00000040
        /*0454*/ 	.short	0x010a
        /*0456*/ 	.byte	0x11
	.zero		1


	//   ....[51]....
        /*0458*/ 	.word	0x00001f50
        /*045c*/ 	.word	0x000000ff
        /*0460*/ 	.word	0x00000040
        /*0464*/ 	.short	0x010a
        /*0466*/ 	.byte	0x08
	.zero		1


	//   ....[52]....
        /*0468*/ 	.word	0x000020a0
        /*046c*/ 	.word	0x00000002
        /*0470*/ 	.word	0x000000d0
        /*0474*/ 	.short	0x010a
        /*0476*/ 	.byte	0xff
	.zero		1


	//   ....[53]....
        /*0478*/ 	.word	0x00002160
        /*047c*/ 	.word	0x00000002
        /*0480*/ 	.word	0x00000000
        /*0484*/ 	.short	0x0101
        /*0486*/ 	.byte	0xff
	.zero		1


	//   ....[54]....
        /*0488*/ 	.word	0x000026c0
        /*048c*/ 	.word	0x000000ff
        /*0490*/ 	.word	0x00000000
        /*0494*/ 	.short	0x010a
        /*0496*/ 	.byte	0x04
	.zero		1


	//   ....[55]....
        /*0498*/ 	.word	0x00002750
        /*049c*/ 	.word	0x000000ff
        /*04a0*/ 	.word	0x00000000
        /*04a4*/ 	.short	0x010a
        /*04a6*/ 	.byte	0x04
	.zero		1


	//   ....[56]....
        /*04a8*/ 	.word	0x000027e0
        /*04ac*/ 	.word	0x000000ff
        /*04b0*/ 	.word	0x00000000
        /*04b4*/ 	.short	0x010a
        /*04b6*/ 	.byte	0x04
	.zero		1


	//   ....[57]....
        /*04b8*/ 	.word	0x00002870
        /*04bc*/ 	.word	0x000000ff
        /*04c0*/ 	.word	0x00000000
        /*04c4*/ 	.short	0x010a
        /*04c6*/ 	.byte	0x04
	.zero		1


	//   ....[58]....
        /*04c8*/ 	.word	0x00002900
        /*04cc*/ 	.word	0x000000ff
        /*04d0*/ 	.word	0x00000000
        /*04d4*/ 	.short	0x010a
        /*04d6*/ 	.byte	0x04
	.zero		1


	//   ....[59]....
        /*04d8*/ 	.word	0x00002990
        /*04dc*/ 	.word	0x000000ff
        /*04e0*/ 	.word	0x00000000
        /*04e4*/ 	.short	0x010a
        /*04e6*/ 	.byte	0x04
	.zero		1


	//   ....[60]....
        /*04e8*/ 	.word	0x00002a20
        /*04ec*/ 	.word	0x000000ff
        /*04f0*/ 	.word	0x00000000
        /*04f4*/ 	.short	0x010a
        /*04f6*/ 	.byte	0x04
	.zero		1


	//   ....[61]....
        /*04f8*/ 	.word	0x00002ac0
        /*04fc*/ 	.word	0x00000000
        /*0500*/ 	.word	0x00000000
        /*0504*/ 	.short	0x010a
        /*0506*/ 	.byte	0xff
	.zero		1


	//   ....[62]....
        /*0508*/ 	.word	0x00002bf0
        /*050c*/ 	.word	0x00000000
        /*0510*/ 	.word	0x00000130
        /*0514*/ 	.short	0x010a
        /*0516*/ 	.byte	0xff
	.zero		1


	//   ....[63]....
        /*0518*/ 	.word	0x00002c60
        /*051c*/ 	.word	0x00000004
        /*0520*/ 	.word	0x00000000
        /*0524*/ 	.short	0x0101
        /*0526*/ 	.byte	0xff
	.zero		1


	//   ....[64]....
        /*0528*/ 	.word	0x00002c80
        /*052c*/ 	.word	0x000000ff
        /*0530*/ 	.word	0x000000e0
        /*0534*/ 	.short	0x010a
        /*0536*/ 	.byte	0x05
	.zero		1


	//   ....[65]....
        /*0538*/ 	.word	0x00002da0
        /*053c*/ 	.word	0x00000000
        /*0540*/ 	.word	0x000000d0
        /*0544*/ 	.short	0x010a
        /*0546*/ 	.byte	0xff
	.zero		1


	//   ....[66]....
        /*0548*/ 	.word	0x00002ea0
        /*054c*/ 	.word	0x00000000
        /*0550*/ 	.word	0x00000000
        /*0554*/ 	.short	0x0101
        /*0556*/ 	.byte	0xff
	.zero		1


	//   ....[67]....
        /*0558*/ 	.word	0x00002f30
        /*055c*/ 	.word	0x000000ff
        /*0560*/ 	.word	0x000000e0
        /*0564*/ 	.short	0x0106
        /*0566*/ 	.byte	0x05
	.zero		1


	//   ....[68]....
        /*0568*/ 	.word	0x00002f50
        /*056c*/ 	.word	0x000000ff
        /*0570*/ 	.word	0x000000e0
        /*0574*/ 	.short	0x010a
        /*0576*/ 	.byte	0x05
	.zero		1


	//   ....[69]....
        /*0578*/ 	.word	0x00002fe0
        /*057c*/ 	.word	0x000000ff
        /*0580*/ 	.word	0x000000e0
        /*0584*/ 	.short	0x0106
        /*0586*/ 	.byte	0x04
	.zero		1


	//   ....[70]....
        /*0588*/ 	.word	0x00003020
        /*058c*/ 	.word	0x00000000
        /*0590*/ 	.word	0x000000e0
        /*0594*/ 	.short	0x010a
        /*0596*/ 	.byte	0xff
	.zero		1


	//   ....[71]....
        /*0598*/ 	.word	0x00003260
        /*059c*/ 	.word	0x000000ff
        /*05a0*/ 	.word	0x00000008
        /*05a4*/ 	.short	0x010a
        /*05a6*/ 	.byte	0x06
	.zero		1


	//   ....[72]....
        /*05a8*/ 	.word	0x00003280
        /*05ac*/ 	.word	0x000000ff
        /*05b0*/ 	.word	0x00000008
        /*05b4*/ 	.short	0x010a
        /*05b6*/ 	.byte	0x06
	.zero		1


	//   ....[73]....
        /*05b8*/ 	.word	0x00003410
        /*05bc*/ 	.word	0x000000ff
        /*05c0*/ 	.word	0x00000008
        /*05c4*/ 	.short	0x010a
        /*05c6*/ 	.byte	0x06
	.zero		1


	//   ....[74]....
        /*05c8*/ 	.word	0x00003430
        /*05cc*/ 	.word	0x000000ff
        /*05d0*/ 	.word	0x00000008
        /*05d4*/ 	.short	0x010a
        /*05d6*/ 	.byte	0x06
	.zero		1


	//   ....[75]....
        /*05d8*/ 	.word	0x000034f0
        /*05dc*/ 	.word	0x000000ff
        /*05e0*/ 	.word	0x00000000
        /*05e4*/ 	.short	0x0101
        /*05e6*/ 	.byte	0x07
	.zero		1


	//   ....[76]....
        /*05e8*/ 	.word	0x00003830
        /*05ec*/ 	.word	0x00000000
        /*05f0*/ 	.word	0x000000d0
        /*05f4*/ 	.short	0x010a
        /*05f6*/ 	.byte	0xff
	.zero		1


	//   ....[77]....
        /*05f8*/ 	.word	0x000038f0
        /*05fc*/ 	.word	0x00000000
        /*0600*/ 	.word	0x00000000
        /*0604*/ 	.short	0x0101
        /*0606*/ 	.byte	0xff
	.zero		1


	//   ....[78]....
        /*0608*/ 	.word	0x000039b0
        /*060c*/ 	.word	0x000000ff
        /*0610*/ 	.word	0x00000000
        /*0614*/ 	.short	0x010a
        /*0616*/ 	.byte	0x08
	.zero		1


	//   ....[79]....
        /*0618*/ 	.word	0x000039c0
        /*061c*/ 	.word	0x000000ff
        /*0620*/ 	.word	0x00000110
        /*0624*/ 	.short	0x010a
        /*0626*/ 	.byte	0x09
	.zero		1


	//   ....[80]....
        /*0628*/ 	.word	0x00003a70
        /*062c*/ 	.word	0x000000ff
        /*0630*/ 	.word	0x00000000
        /*0634*/ 	.short	0x010a
        /*0636*/ 	.byte	0x08
	.zero		1


	//   ....[81]....
        /*0638*/ 	.word	0x00003ba0
        /*063c*/ 	.word	0x000000ff
        /*0640*/ 	.word	0x00000000
        /*0644*/ 	.short	0x010a
        /*0646*/ 	.byte	0x1e
	.zero		1


	//   ....[82]....
        /*0648*/ 	.word	0x00003ea0
        /*064c*/ 	.word	0x000000ff
        /*0650*/ 	.word	0x00000000
        /*0654*/ 	.short	0x010a
        /*0656*/ 	.byte	0x08
	.zero		1


	//   ....[83]....
        /*0658*/ 	.word	0x00003f30
        /*065c*/ 	.word	0x000000ff
        /*0660*/ 	.word	0x00000000
        /*0664*/ 	.short	0x010a
        /*0666*/ 	.byte	0x08
	.zero		1


	//   ....[84]....
        /*0668*/ 	.word	0x00003fc0
        /*066c*/ 	.word	0x000000ff
        /*0670*/ 	.word	0x00000000
        /*0674*/ 	.short	0x010a
        /*0676*/ 	.byte	0x08
	.zero		1


	//   ....[85]....
        /*0678*/ 	.word	0x00004060
        /*067c*/ 	.word	0x00000000
        /*0680*/ 	.word	0x00000000
        /*0684*/ 	.short	0x010a
        /*0686*/ 	.byte	0xff
	.zero		1


	//   ....[86]....
        /*0688*/ 	.word	0x000040a0
        /*068c*/ 	.word	0x00000000
        /*0690*/ 	.word	0x00000000
        /*0694*/ 	.short	0x010a
        /*0696*/ 	.byte	0xff
	.zero		1


	//   ....[87]....
        /*0698*/ 	.word	0x00004110
        /*069c*/ 	.word	0x000000ff
        /*06a0*/ 	.word	0x00000000
        /*06a4*/ 	.short	0x0101
        /*06a6*/ 	.byte	0x05
	.zero		1


	//   ....[88]....
        /*06a8*/ 	.word	0x00004150
        /*06ac*/ 	.word	0x000000ff
        /*06b0*/ 	.word	0x00000150
        /*06b4*/ 	.short	0x010a
        /*06b6*/ 	.byte	0x07
	.zero		1


	//   ....[89]....
        /*06b8*/ 	.word	0x000041a0
        /*06bc*/ 	.word	0x000000ff
        /*06c0*/ 	.word	0x00000000
        /*06c4*/ 	.short	0x0101
        /*06c6*/ 	.byte	0x05
	.zero		1


	//   ....[90]....
        /*06c8*/ 	.word	0x000045f0
        /*06cc*/ 	.word	0x00000000
        /*06d0*/ 	.word	0x000000d0
        /*06d4*/ 	.short	0x010a
        /*06d6*/ 	.byte	0xff
	.zero		1


	//   ....[91]....
        /*06d8*/ 	.word	0x000046b0
        /*06dc*/ 	.word	0x00000000
        /*06e0*/ 	.word	0x00000000
        /*06e4*/ 	.short	0x0101
        /*06e6*/ 	.byte	0xff
	.zero		1


	//   ....[92]....
        /*06e8*/ 	.word	0x000049d0
        /*06ec*/ 	.word	0x000000ff
        /*06f0*/ 	.word	0x000000c8
        /*06f4*/ 	.short	0x010a
        /*06f6*/ 	.byte	0x07
	.zero		1


	//   ....[93]....
        /*06f8*/ 	.word	0x00004bc0
        /*06fc*/ 	.word	0x000000ff
        /*0700*/ 	.word	0x000000a0
        /*0704*/ 	.short	0x010a
        /*0706*/ 	.byte	0x07
	.zero		1


	//   ....[94]....
        /*0708*/ 	.word	0x00004db0
        /*070c*/ 	.word	0x000000ff
        /*0710*/ 	.word	0x00000080
        /*0714*/ 	.short	0x010b
        /*0716*/ 	.byte	0x07
	.zero		1


	//   ....[95]....
        /*0718*/ 	.word	0x00004dc0
        /*071c*/ 	.word	0x000000ff
        /*0720*/ 	.word	0x00000000
        /*0724*/ 	.short	0x0101
        /*0726*/ 	.byte	0x0e
	.zero		1


	//   ....[96]....
        /*0728*/ 	.word	0x00004de0
        /*072c*/ 	.word	0x000000ff
        /*0730*/ 	.word	0x000000a8
        /*0734*/ 	.short	0x010a
        /*0736*/ 	.byte	0x07
	.zero		1


	//   ....[97]....
        /*0738*/ 	.word	0x00004f90
        /*073c*/ 	.word	0x000000ff
        /*0740*/ 	.word	0x00000088
        /*0744*/ 	.short	0x010b
        /*0746*/ 	.byte	0x07
	.zero		1


	//   ....[98]....
        /*0748*/ 	.word	0x00004fa0
        /*074c*/ 	.word	0x000000ff
        /*0750*/ 	.word	0x00000000
        /*0754*/ 	.short	0x0101
        /*0756*/ 	.byte	0x0e
	.zero		1


	//   ....[99]....
        /*0758*/ 	.word	0x00004fb0
        /*075c*/ 	.word	0x000000ff
        /*0760*/ 	.word	0x000000b0
        /*0764*/ 	.short	0x010a
        /*0766*/ 	.byte	0x07
	.zero		1


	//   ....[100]....
        /*0768*/ 	.word	0x000051e0
        /*076c*/ 	.word	0x000000ff
        /*0770*/ 	.word	0x00000090
        /*0774*/ 	.short	0x010b
        /*0776*/ 	.byte	0x07
	.zero		1


	//   ....[101]....
        /*0778*/ 	.word	0x00005250
        /*077c*/ 	.word	0x000000ff
        /*0780*/ 	.word	0x00000000
        /*0784*/ 	.short	0x0101
        /*0786*/ 	.byte	0x0e
	.zero		1


	//   ....[102]....
        /*0788*/ 	.word	0x00005290
        /*078c*/ 	.word	0x000000ff
        /*0790*/ 	.word	0x000000b8
        /*0794*/ 	.short	0x010a
        /*0796*/ 	.byte	0x07
	.zero		1


	//   ....[103]....
        /*0798*/ 	.word	0x000054c0
        /*079c*/ 	.word	0x000000ff
        /*07a0*/ 	.word	0x00000098
        /*07a4*/ 	.short	0x010b
        /*07a6*/ 	.byte	0x07
	.zero		1


	//   ....[104]....
        /*07a8*/ 	.word	0x000054e0
        /*07ac*/ 	.word	0x000000ff
        /*07b0*/ 	.word	0x00000000
        /*07b4*/ 	.short	0x0101
        /*07b6*/ 	.byte	0x0d
	.zero		1


	//   ....[105]....
        /*07b8*/ 	.word	0x00005510
        /*07bc*/ 	.word	0x000000ff
        /*07c0*/ 	.word	0x000000a0
        /*07c4*/ 	.short	0x010a
        /*07c6*/ 	.byte	0x07
	.zero		1


	//   ....[106]....
        /*07c8*/ 	.word	0x00005530
        /*07cc*/ 	.word	0x000000ff
        /*07d0*/ 	.word	0x000000a8
        /*07d4*/ 	.short	0x010a
        /*07d6*/ 	.byte	0x07
	.zero		1


	//   ....[107]....
        /*07d8*/ 	.word	0x00005550
        /*07dc*/ 	.word	0x000000ff
        /*07e0*/ 	.word	0x000000b0
        /*07e4*/ 	.short	0x010a
        /*07e6*/ 	.byte	0x07
	.zero		1


	//   ....[108]....
        /*07e8*/ 	.word	0x00005590
        /*07ec*/ 	.word	0x00000000
        /*07f0*/ 	.word	0x000000b8
        /*07f4*/ 	.short	0x010a
        /*07f6*/ 	.byte	0xff
	.zero		1


	//   ....[109]....
        /*07f8*/ 	.word	0x000058d0
        /*07fc*/ 	.word	0x00000000
        /*0800*/ 	.word	0x000000d0
        /*0804*/ 	.short	0x010a
        /*0806*/ 	.byte	0xff
	.zero		1


	//   ....[110]....
        /*0808*/ 	.word	0x000059e0
        /*080c*/ 	.word	0x00000000
        /*0810*/ 	.word	0x00000000
        /*0814*/ 	.short	0x0101
        /*0816*/ 	.byte	0xff
	.zero		1


	//   ....[111]....
        /*0818*/ 	.word	0x000063f0
        /*081c*/ 	.word	0x00000003
        /*0820*/ 	.word	0x00000080
        /*0824*/ 	.short	0x010a
        /*0826*/ 	.byte	0xff
	.zero		1


	//   ....[112]....
        /*0828*/ 	.word	0x00006440
        /*082c*/ 	.word	0x0000006a
        /*0830*/ 	.word	0x000000f0
        /*0834*/ 	.short	0x010a
        /*0836*/ 	.byte	0xff
	.zero		1


	//   ....[113]....
        /*0838*/ 	.word	0x00006560
        /*083c*/ 	.word	0x00000003
        /*0840*/ 	.word	0x00000080
        /*0844*/ 	.short	0x010a
        /*0846*/ 	.byte	0xff
	.zero		1


	//   ....[114]....
        /*0848*/ 	.word	0x00006680
        /*084c*/ 	.word	0x00000000
        /*0850*/ 	.word	0x00000000
        /*0854*/ 	.short	0x0101
        /*0856*/ 	.byte	0xff
	.zero		1


	//   ....[115]....
        /*0858*/ 	.word	0x00006700
        /*085c*/ 	.word	0x0000006a
        /*0860*/ 	.word	0x000000f0
        /*0864*/ 	.short	0x010a
        /*0866*/ 	.byte	0xff
	.zero		1


	//   ....[116]....
        /*0868*/ 	.word	0x000072e0
        /*086c*/ 	.word	0x00000037
        /*0870*/ 	.word	0x00000080
        /*0874*/ 	.short	0x010a
        /*0876*/ 	.byte	0xff
	.zero		1


	//   ....[117]....
        /*0878*/ 	.word	0x00007390
        /*087c*/ 	.word	0x00000037
        /*0880*/ 	.word	0x00000080
        /*0884*/ 	.short	0x010a
        /*0886*/ 	.byte	0xff
	.zero		1


	//   ....[118]....
        /*0888*/ 	.word	0x000074b0
        /*088c*/ 	.word	0x00000000
        /*0890*/ 	.word	0x00000000
        /*0894*/ 	.short	0x0101
        /*0896*/ 	.byte	0xff
	.zero		1


	//   ....[119]....
        /*0898*/ 	.word	0x00008060
        /*089c*/ 	.word	0x00000049
        /*08a0*/ 	.word	0x00000080
        /*08a4*/ 	.short	0x010a
        /*08a6*/ 	.byte	0xff
	.zero		1


	//   ....[120]....
        /*08a8*/ 	.word	0x00008110
        /*08ac*/ 	.word	0x00000049
        /*08b0*/ 	.word	0x00000080
        /*08b4*/ 	.short	0x010a
        /*08b6*/ 	.byte	0xff
	.zero		1


	//   ....[121]....
        /*08b8*/ 	.word	0x00008230
        /*08bc*/ 	.word	0x00000002
        /*08c0*/ 	.word	0x00000000
        /*08c4*/ 	.short	0x0101
        /*08c6*/ 	.byte	0xff
	.zero		1


	//   ....[122]....
        /*08c8*/ 	.word	0x00008e00
        /*08cc*/ 	.word	0x0000004c
        /*08d0*/ 	.word	0x00000080
        /*08d4*/ 	.short	0x010a
        /*08d6*/ 	.byte	0xff
	.zero		1


	//   ....[123]....
        /*08d8*/ 	.word	0x00008eb0
        /*08dc*/ 	.word	0x0000004c
        /*08e0*/ 	.word	0x00000080
        /*08e4*/ 	.short	0x010a
        /*08e6*/ 	.byte	0xff
	.zero		1


	//   ....[124]....
        /*08e8*/ 	.word	0x00008fd0
        /*08ec*/ 	.word	0x00000000
        /*08f0*/ 	.word	0x00000000
        /*08f4*/ 	.short	0x0101
        /*08f6*/ 	.byte	0xff
	.zero		1


	//   ....[125]....
        /*08f8*/ 	.word	0x00009290
        /*08fc*/ 	.word	0x0000006a
        /*0900*/ 	.word	0x00000000
        /*0904*/ 	.short	0x0101
        /*0906*/ 	.byte	0xff
	.zero		1


	//   ....[126]....
        /*0908*/ 	.word	0x00009cf0
        /*090c*/ 	.word	0x00000003
        /*0910*/ 	.word	0x00000140
        /*0914*/ 	.short	0x010a
        /*0916*/ 	.byte	0xff
	.zero		1


	//   ....[127]....
        /*0918*/ 	.word	0x00009d50
        /*091c*/ 	.word	0x00000002
        /*0920*/ 	.word	0x00000040
        /*0924*/ 	.short	0x010a
        /*0926*/ 	.byte	0xff
	.zero		1


	//   ....[128]....
        /*0928*/ 	.word	0x00009db0
        /*092c*/ 	.word	0x00000002
        /*0930*/ 	.word	0x00000040
        /*0934*/ 	.short	0x010a
        /*0936*/ 	.byte	0xff
	.zero		1


	//   ....[129]....
        /*0938*/ 	.word	0x00009e00
        /*093c*/ 	.word	0x00000002
        /*0940*/ 	.word	0x000000d0
        /*0944*/ 	.short	0x010a
        /*0946*/ 	.byte	0xff
	.zero		1


	//   ....[130]....
        /*0948*/ 	.word	0x00009e60
        /*094c*/ 	.word	0x00000000
        /*0950*/ 	.word	0x00000000
        /*0954*/ 	.short	0x010a
        /*0956*/ 	.byte	0xff
	.zero		1


	//   ....[131]....
        /*0958*/ 	.word	0x00009ec0
        /*095c*/ 	.word	0x00000000
        /*0960*/ 	.word	0x00000000
        /*0964*/ 	.short	0x010a
        /*0966*/ 	.byte	0xff
	.zero		1


	//   ....[132]....
        /*0968*/ 	.word	0x00009f20
        /*096c*/ 	.word	0x00000000
        /*0970*/ 	.word	0x00000000
        /*0974*/ 	.short	0x010a
        /*0976*/ 	.byte	0xff
	.zero		1


	//   ....[133]....
        /*0978*/ 	.word	0x00009f80
        /*097c*/ 	.word	0x00000000
        /*0980*/ 	.word	0x00000000
        /*0984*/ 	.short	0x010a
        /*0986*/ 	.byte	0xff
	.zero		1


	//   ....[134]....
        /*0988*/ 	.word	0x00009fe0
        /*098c*/ 	.word	0x00000000
        /*0990*/ 	.word	0x00000000
        /*0994*/ 	.short	0x010a
        /*0996*/ 	.byte	0xff
	.zero		1


	//   ....[135]....
        /*0998*/ 	.word	0x0000a040
        /*099c*/ 	.word	0x00000000
        /*09a0*/ 	.word	0x00000000
        /*09a4*/ 	.short	0x010a
        /*09a6*/ 	.byte	0xff
	.zero		1


	//   ....[136]....
        /*09a8*/ 	.word	0x0000a0a0
        /*09ac*/ 	.word	0x00000000
        /*09b0*/ 	.word	0x00000000
        /*09b4*/ 	.short	0x010a
        /*09b6*/ 	.byte	0xff
	.zero		1


	//   ....[137]....
        /*09b8*/ 	.word	0x0000a0f0
        /*09bc*/ 	.word	0x00000000
        /*09c0*/ 	.word	0x00000130
        /*09c4*/ 	.short	0x010a
        /*09c6*/ 	.byte	0xff
	.zero		1


	//   ....[138]....
        /*09c8*/ 	.word	0x0000a150
        /*09cc*/ 	.word	0x00000000
        /*09d0*/ 	.word	0x000000e0
        /*09d4*/ 	.short	0x010a
        /*09d6*/ 	.byte	0xff
	.zero		1


	//   ....[139]....
        /*09d8*/ 	.word	0x0000a1a0
        /*09dc*/ 	.word	0x00000000
        /*09e0*/ 	.word	0x000000d0
        /*09e4*/ 	.short	0x010a
        /*09e6*/ 	.byte	0xff
	.zero		1


	//   ....[140]....
        /*09e8*/ 	.word	0x0000a200
        /*09ec*/ 	.word	0x00000000
        /*09f0*/ 	.word	0x000000e0
        /*09f4*/ 	.short	0x010a
        /*09f6*/ 	.byte	0xff
	.zero		1


	//   ....[141]....
        /*09f8*/ 	.word	0x0000a260
        /*09fc*/ 	.word	0x00000004
        /*0a00*/ 	.word	0x00000008
        /*0a04*/ 	.short	0x010a
        /*0a06*/ 	.byte	0xff
	.zero		1


	//   ....[142]....
        /*0a08*/ 	.word	0x0000a340
        /*0a0c*/ 	.word	0x00000002
        /*0a10*/ 	.word	0x00000008
        /*0a14*/ 	.short	0x010a
        /*0a16*/ 	.byte	0xff
	.zero		1


	//   ....[143]....
        /*0a18*/ 	.word	0x0000a390
        /*0a1c*/ 	.word	0x00000000
        /*0a20*/ 	.word	0x000000d0
        /*0a24*/ 	.short	0x010a
        /*0a26*/ 	.byte	0xff
	.zero		1


	//   ....[144]....
        /*0a28*/ 	.word	0x0000a3f0
        /*0a2c*/ 	.word	0x00000000
        /*0a30*/ 	.word	0x00000110
        /*0a34*/ 	.short	0x010a
        /*0a36*/ 	.byte	0xff
	.zero		1


	//   ....[145]....
        /*0a38*/ 	.word	0x0000a450
        /*0a3c*/ 	.word	0x00000000
        /*0a40*/ 	.word	0x00000000
        /*0a44*/ 	.short	0x010a
        /*0a46*/ 	.byte	0xff
	.zero		1


	//   ....[146]....
        /*0a48*/ 	.word	0x0000a4b0
        /*0a4c*/ 	.word	0x00000000
        /*0a50*/ 	.word	0x00000000
        /*0a54*/ 	.short	0x010a
        /*0a56*/ 	.byte	0xff
	.zero		1


	//   ....[147]....
        /*0a58*/ 	.word	0x0000a510
        /*0a5c*/ 	.word	0x00000000
        /*0a60*/ 	.word	0x00000000
        /*0a64*/ 	.short	0x010a
        /*0a66*/ 	.byte	0xff
	.zero		1


	//   ....[148]....
        /*0a68*/ 	.word	0x0000a570
        /*0a6c*/ 	.word	0x00000000
        /*0a70*/ 	.word	0x00000000
        /*0a74*/ 	.short	0x010a
        /*0a76*/ 	.byte	0xff
	.zero		1


	//   ....[149]....
        /*0a78*/ 	.word	0x0000a5d0
        /*0a7c*/ 	.word	0x00000000
        /*0a80*/ 	.word	0x00000150
        /*0a84*/ 	.short	0x010a
        /*0a86*/ 	.byte	0xff
	.zero		1


	//   ....[150]....
        /*0a88*/ 	.word	0x0000a620
        /*0a8c*/ 	.word	0x00000000
        /*0a90*/ 	.word	0x000000d0
        /*0a94*/ 	.short	0x010a
        /*0a96*/ 	.byte	0xff
	.zero		1


	//   ....[151]....
        /*0a98*/ 	.word	0x0000a680
        /*0a9c*/ 	.word	0x00000000
        /*0aa0*/ 	.word	0x000000c8
        /*0aa4*/ 	.short	0x010a
        /*0aa6*/ 	.byte	0xff
	.zero		1


	//   ....[152]....
        /*0aa8*/ 	.word	0x0000a6e0
        /*0aac*/ 	.word	0x00000003
        /*0ab0*/ 	.word	0x000000a0
        /*0ab4*/ 	.short	0x010a
        /*0ab6*/ 	.byte	0xff
	.zero		1


	//   ....[153]....
        /*0ab8*/ 	.word	0x0000a740
        /*0abc*/ 	.word	0x00000003
        /*0ac0*/ 	.word	0x000000a8
        /*0ac4*/ 	.short	0x010a
        /*0ac6*/ 	.byte	0xff
	.zero		1


	//   ....[154]....
        /*0ac8*/ 	.word	0x0000a7a0
        /*0acc*/ 	.word	0x00000003
        /*0ad0*/ 	.word	0x000000b0
        /*0ad4*/ 	.short	0x010a
        /*0ad6*/ 	.byte	0xff
	.zero		1


	//   ....[155]....
        /*0ad8*/ 	.word	0x0000a800
        /*0adc*/ 	.word	0x00000003
        /*0ae0*/ 	.word	0x000000b8
        /*0ae4*/ 	.short	0x010a
        /*0ae6*/ 	.byte	0xff
	.zero		1


	//   ....[156]....
        /*0ae8*/ 	.word	0x0000a860
        /*0aec*/ 	.word	0x00000000
        /*0af0*/ 	.word	0x000000a0
        /*0af4*/ 	.short	0x010a
        /*0af6*/ 	.byte	0xff
	.zero		1


	//   ....[157]....
        /*0af8*/ 	.word	0x0000a8c0
        /*0afc*/ 	.word	0x00000000
        /*0b00*/ 	.word	0x000000a8
        /*0b04*/ 	.short	0x010a
        /*0b06*/ 	.byte	0xff
	.zero		1


	//   ....[158]....
        /*0b08*/ 	.word	0x0000a920
        /*0b0c*/ 	.word	0x00000000
        /*0b10*/ 	.word	0x000000b0
        /*0b14*/ 	.short	0x010a
        /*0b16*/ 	.byte	0xff
	.zero		1


	//   ....[159]....
        /*0b18*/ 	.word	0x0000a970
        /*0b1c*/ 	.word	0x00000000
        /*0b20*/ 	.word	0x000000d0
        /*0b24*/ 	.short	0x010a
        /*0b26*/ 	.byte	0xff
	.zero		1


	//   ....[160]....
        /*0b28*/ 	.word	0x0000a9c0
        /*0b2c*/ 	.word	0x00000003
        /*0b30*/ 	.word	0x00000080
        /*0b34*/ 	.short	0x010a
        /*0b36*/ 	.byte	0xff
	.zero		1


	//   ....[161]....
        /*0b38*/ 	.word	0x0000aa10
        /*0b3c*/ 	.word	0x0000006a
        /*0b40*/ 	.word	0x000000f0
        /*0b44*/ 	.short	0x010a
        /*0b46*/ 	.byte	0xff
	.zero		1


	//   ....[162]....
        /*0b48*/ 	.word	0x0000aa60
        /*0b4c*/ 	.word	0x00000037
        /*0b50*/ 	.word	0x00000080
        /*0b54*/ 	.short	0x010a
        /*0b56*/ 	.byte	0xff
	.zero		1


	//   ....[163]....
        /*0b58*/ 	.word	0x0000aab0
        /*0b5c*/ 	.word	0x00000049
        /*0b60*/ 	.word	0x00000080
        /*0b64*/ 	.short	0x010a
        /*0b66*/ 	.byte	0xff
	.zero		1


	//   ....[164]....
        /*0b68*/ 	.word	0x0000ab00
        /*0b6c*/ 	.word	0x0000004c
        /*0b70*/ 	.word	0x00000080
        /*0b74*/ 	.short	0x010a
        /*0b76*/ 	.byte	0xff
	.zero		1


	//----- nvinfo : EIATTR_NUM_MBARRIERS
	.align		4
.L_48:
        /*0b78*/ 	.byte	0x03, 0x38
        /*0b7a*/ 	.short	0x002b


	//----- nvinfo : EIATTR_EXIT_INSTR_OFFSETS
	.align		4
        /*0b7c*/ 	.byte	0x04, 0x1c
        /*0b7e*/ 	.short	(.L_50 - .L_49)


	//   ....[0]....
.L_49:
        /*0b80*/ 	.word	0x00002af0


	//   ....[1]....
        /*0b84*/ 	.word	0x00002ff0


	//   ....[2]....
        /*0b88*/ 	.word	0x00003050


	//   ....[3]....
        /*0b8c*/ 	.word	0x000043d0


	//   ....[4]....
        /*0b90*/ 	.word	0x000055c0


	//   ....[5]....
        /*0b94*/ 	.word	0x00005600


	//   ....[6]....
        /*0b98*/ 	.word	0x00009ce0


	//----- nvinfo : EIATTR_MAX_THREADS
	.align		4
.L_50:
        /*0b9c*/ 	.byte	0x04, 0x05
        /*0b9e*/ 	.short	(.L_52 - .L_51)
.L_51:
        /*0ba0*/ 	.word	0x00000100
        /*0ba4*/ 	.word	0x00000001
        /*0ba8*/ 	.word	0x00000001


	//----- nvinfo : EIATTR_CRS_STACK_SIZE
	.align		4
.L_52:
        /*0bac*/ 	.byte	0x04, 0x1e
        /*0bae*/ 	.short	(.L_54 - .L_53)
.L_53:
        /*0bb0*/ 	.word	0x00000000


	//----- nvinfo : EIATTR_CBANK_PARAM_SIZE
	.align		4
.L_54:
        /*0bb4*/ 	.byte	0x03, 0x19
        /*0bb6*/ 	.short	0x0800


	//----- nvinfo : EIATTR_PARAM_CBANK
	.align		4
        /*0bb8*/ 	.byte	0x04, 0x0a
        /*0bba*/ 	.short	(.L_56 - .L_55)
	.align		4
.L_55:
        /*0bbc*/ 	.word	index@(.nv.constant0._ZN7cutlass13device_kernelINS_4gemm6kernel13GemmUniversalIN4cute5tupleIJiiiiEEENS1_10collective13CollectiveMmaINS1_35MainloopSm100TmaUmmaWarpSpecializedILi8ELi2ELi4ENS5_IJNS4_1CILi2EEENSA_ILi1EEESC_EEEEENS5_IJNSA_ILi128EEENSA_ILi256EEESF_EEEaNS5_IJlSC_lEEEaSI_NS4_8TiledMMAINS4_8MMA_AtomIJNS4_21SM100_MMA_S8_2x1SM_SSIaaiLi128ELi256ELNS4_4UMMA5MajorE0ELSN_0ELNSM_8SaturateE0EEEEEENS4_6LayoutINS5_IJSC_SC_SC_EEENS5_IJNSA_ILi0EEEST_ST_EEEEENS5_IJNS4_10UnderscoreESW_SW_EEEEENS4_18SM100_TMA_2SM_LOADENS4_14ComposedLayoutINS4_7SwizzleILi3ELi4ELi3EEENS4_18smem_ptr_flag_bitsILi8EEENSR_INS5_IJNSA_ILi8EEESF_EEENS5_IJSF_SC_EEEEEEEvNS4_8identityESZ_S19_vS1A_EENS_8epilogue10collective18CollectiveEpilogueINS1C_23Sm100TmaWarpSpecializedILi4ELi2ELi32ELb0ELb0EEEJNS5_IJNSA_ILi64EEESG_SF_EEENS5_IJNSR_IS1H_SC_EENSR_INS5_IJNSA_ILi32EEESB_EEENS5_IJSC_SF_EEEEEEEEaSI_aSI_NS1C_6fusion15FusionCallbacksIS1G_NS1P_17LinearCombinationIaiaiLNS_15FloatRoundStyleE2EEES1I_S1O_JEEENS4_5SM1004TMEM4LOAD26SM100_TMEM_LOAD_32dp32b32xENS4_13SM90_TMA_LOADENS10_INS11_ILi1ELi4ELi3EEES14_NSR_INS5_IJS15_S1K_EEENS5_IJS1K_SC_EEEEEEENS4_39AutoVectorizingCopyWithAssumedAlignmentILi128EEENS4_14SM90_TMA_STOREES24_S26_S26_EEEvvEEEEvNT_6ParamsE)
        /*0bc0*/ 	.short	0x0380
        /*0bc2*/ 	.short	0x0800


	//----- nvinfo : EIATTR_SW_WAR
	.align		4
.L_56:
        /*0bc4*/ 	.byte	0x04, 0x36
        /*0bc6*/ 	.short	(.L_58 - .L_57)
.L_57:
        /*0bc8*/ 	.word	0x00000008
.L_58:


//--------------------- .nv.callgraph             --------------------------
	.section	.nv.callgraph,"",@"SHT_CUDA_CALLGRAPH"
	.align	4
	.sectionentsize	8
	.align		4
        /*0000*/ 	.word	0x00000000
	.align		4
        /*0004*/ 	.word	0xffffffff
	.align		4
        /*0008*/ 	.word	index@(_ZN7cutlass13device_kernelINS_4gemm6kernel13GemmUniversalIN4cute5tupleIJiiiiEEENS1_10collective13CollectiveMmaINS1_35MainloopSm100TmaUmmaWarpSpecializedILi8ELi2ELi4ENS5_IJNS4_1CILi2EEENSA_ILi1EEESC_EEEEENS5_IJNSA_ILi128EEENSA_ILi256EEESF_EEEaNS5_IJlSC_lEEEaSI_NS4_8TiledMMAINS4_8MMA_AtomIJNS4_21SM100_MMA_S8_2x1SM_SSIaaiLi128ELi256ELNS4_4UMMA5MajorE0ELSN_0ELNSM_8SaturateE0EEEEEENS4_6LayoutINS5_IJSC_SC_SC_EEENS5_IJNSA_ILi0EEEST_ST_EEEEENS5_IJNS4_10UnderscoreESW_SW_EEEEENS4_18SM100_TMA_2SM_LOADENS4_14ComposedLayoutINS4_7SwizzleILi3ELi4ELi3EEENS4_18smem_ptr_flag_bitsILi8EEENSR_INS5_IJNSA_ILi8EEESF_EEENS5_IJSF_SC_EEEEEEEvNS4_8identityESZ_S19_vS1A_EENS_8epilogue10collective18CollectiveEpilogueINS1C_23Sm100TmaWarpSpecializedILi4ELi2ELi32ELb0ELb0EEEJNS5_IJNSA_ILi64EEESG_SF_EEENS5_IJNSR_IS1H_SC_EENSR_INS5_IJNSA_ILi32EEESB_EEENS5_IJSC_SF_EEEEEEEEaSI_aSI_NS1C_6fusion15FusionCallbacksIS1G_NS1P_17LinearCombinationIaiaiLNS_15FloatRoundStyleE2EEES1I_S1O_JEEENS4_5SM1004TMEM4LOAD26SM100_TMEM_LOAD_32dp32b32xENS4_13SM90_TMA_LOADENS10_INS11_ILi1ELi4ELi3EEES14_NSR_INS5_IJS15_S1K_EEENS5_IJS1K_SC_EEEEEEENS4_39AutoVectorizingCopyWithAssumedAlignmentILi128EEENS4_14SM90_TMA_STOREES24_S26_S26_EEEvvEEEEvNT_6ParamsE)
	.align		4
        /*000c*/ 	.word	index@(__assertfail)
	.align		4
        /*0010*/ 	.word	0x00000000
	.align		4
        /*0014*/ 	.word	0xfffffffe
	.align		4
        /*0018*/ 	.word	0x00000000
	.align		4
        /*001c*/ 	.word	0xfffffffd
	.align		4
        /*0020*/ 	.word	0x00000000
	.align		4
        /*0024*/ 	.word	0xfffffffc


//--------------------- .nv.constant4             --------------------------
	.section	.nv.constant4,"a",@progbits
	.align	8
	.align		8
.nv.constant4:
        /*0000*/ 	.dword	__assertfail
	.align		8
        /*0008*/ 	.dword	__unnamed_1
	.align		8
        /*0010*/ 	.dword	__unnamed_2
	.align		8
        /*0018*/ 	.dword	__unnamed_3
	.align		8
        /*0020*/ 	.dword	_ZN40_INTERNAL_2b2e2560_4_k_cu_df029799_101384cuda3std3__45__cpo5beginE
	.align		8
        /*0028*/ 	.dword	_ZN40_INTERNAL_2b2e2560_4_k_cu_df029799_101384cuda3std3__45__cpo3endE
	.align		8
        /*0030*/ 	.dword	_ZN40_INTERNAL_2b2e2560_4_k_cu_df029799_101384cuda3std3__45__cpo6cbeginE
	.align		8
        /*0038*/ 	.dword	_ZN40_INTERNAL_2b2e2560_4_k_cu_df029799_101384cuda3std3__45__cpo4cendE
	.align		8
        /*0040*/ 	.dword	_ZN40_INTERNAL_2b2e2560_4_k_cu_df029799_101384cuda3std3__442_GLOBAL__N__2b2e2560_4_k_cu_df029799_101386ignoreE
	.align		8
        /*0048*/ 	.dword	_ZN40_INTERNAL_2b2e2560_4_k_cu_df029799_101384cuda3std3__419piecewise_constructE
	.align		8
        /*0050*/ 	.dword	_ZN40_INTERNAL_2b2e2560_4_k_cu_df029799_101384cuda3std3__48in_placeE
	.align		8
        /*0058*/ 	.dword	_ZN40_INTERNAL_2b2e2560_4_k_cu_df029799_101384cuda3std6ranges3__45__cpo4swapE
	.align		8
        /*0060*/ 	.dword	_ZN40_INTERNAL_2b2e2560_4_k_cu_df029799_101384cuda3std6ranges3__45__cpo9iter_moveE
	.align		8
        /*0068*/ 	.dword	_ZN40_INTERNAL_2b2e2560_4_k_cu_df029799_101384cute7productE
	.align		8
        /*0070*/ 	.dword	_ZN40_INTERNAL_2b2e2560_4_k_cu_df029799_101384cute1_E
	.align		8
        /*0078*/ 	.dword	$str$25
	.align		8
        /*0080*/ 	.dword	$str$26
	.align		8
        /*0088*/ 	.dword	$str$27
	.align		8
        /*0090*/ 	.dword	$str$28


//--------------------- .text._ZN7cutlass13device_kernelINS_4gemm6kernel13GemmUniversalIN4cute5tupleIJiiiiEEENS1_10collective13CollectiveMmaINS1_35MainloopSm100TmaUmmaWarpSpecializedILi8ELi2ELi4ENS5_IJNS4_1CILi2EEENSA_ILi1EEESC_EEEEENS5_IJNSA_ILi128EEENSA_ILi256EEESF_EEEaNS5_IJlSC_lEEEaSI_NS4_8TiledMMAINS4_8MMA_AtomIJNS4_21SM100_MMA_S8_2x1SM_SSIaaiLi128ELi256ELNS4_4UMMA5MajorE0ELSN_0ELNSM_8SaturateE0EEEEEENS4_6LayoutINS5_IJSC_SC_SC_EEENS5_IJNSA_ILi0EEEST_ST_EEEEENS5_IJNS4_10UnderscoreESW_SW_EEEEENS4_18SM100_TMA_2SM_LOADENS4_14ComposedLayoutINS4_7SwizzleILi3ELi4ELi3EEENS4_18smem_ptr_flag_bitsILi8EEENSR_INS5_IJNSA_ILi8EEESF_EEENS5_IJSF_SC_EEEEEEEvNS4_8identityESZ_S19_vS1A_EENS_8epilogue10collective18CollectiveEpilogueINS1C_23Sm100TmaWarpSpecializedILi4ELi2ELi32ELb0ELb0EEEJNS5_IJNSA_ILi64EEESG_SF_EEENS5_IJNSR_IS1H_SC_EENSR_INS5_IJNSA_ILi32EEESB_EEENS5_IJSC_SF_EEEEEEEEaSI_aSI_NS1C_6fusion15FusionCallbacksIS1G_NS1P_17LinearCombinationIaiaiLNS_15FloatRoundStyleE2EEES1I_S1O_JEEENS4_5SM1004TMEM4LOAD26SM100_TMEM_LOAD_32dp32b32xENS4_13SM90_TMA_LOADENS10_INS11_ILi1ELi4ELi3EEES14_NSR_INS5_IJS15_S1K_EEENS5_IJS1K_SC_EEEEEEENS4_39AutoVectorizingCopyWithAssumedAlignmentILi128EEENS4_14SM90_TMA_STOREES24_S26_S26_EEEvvEEEEvNT_6ParamsE --------------------------
	.section	.text._ZN7cutlass13device_kernelINS_4gemm6kernel13GemmUniversalIN4cute5tupleIJiiiiEEENS1_10collective13CollectiveMmaINS1_35MainloopSm100TmaUmmaWarpSpecializedILi8ELi2ELi4ENS5_IJNS4_1CILi2EEENSA_ILi1EEESC_EEEEENS5_IJNSA_ILi128EEENSA_ILi256EEESF_EEEaNS5_IJlSC_lEEEaSI_NS4_8TiledMMAINS4_8MMA_AtomIJNS4_21SM100_MMA_S8_2x1SM_SSIaaiLi128ELi256ELNS4_4UMMA5MajorE0ELSN_0ELNSM_8SaturateE0EEEEEENS4_6LayoutINS5_IJSC_SC_SC_EEENS5_IJNSA_ILi0EEEST_ST_EEEEENS5_IJNS4_10UnderscoreESW_SW_EEEEENS4_18SM100_TMA_2SM_LOADENS4_14ComposedLayoutINS4_7SwizzleILi3ELi4ELi3EEENS4_18smem_ptr_flag_bitsILi8EEENSR_INS5_IJNSA_ILi8EEESF_EEENS5_IJSF_SC_EEEEEEEvNS4_8identityESZ_S19_vS1A_EENS_8epilogue10collective18CollectiveEpilogueINS1C_23Sm100TmaWarpSpecializedILi4ELi2ELi32ELb0ELb0EEEJNS5_IJNSA_ILi64EEESG_SF_EEENS5_IJNSR_IS1H_SC_EENSR_INS5_IJNSA_ILi32EEESB_EEENS5_IJSC_SF_EEEEEEEEaSI_aSI_NS1C_6fusion15FusionCallbacksIS1G_NS1P_17LinearCombinationIaiaiLNS_15FloatRoundStyleE2EEES1I_S1O_JEEENS4_5SM1004TMEM4LOAD26SM100_TMEM_LOAD_32dp32b32xENS4_13SM90_TMA_LOADENS10_INS11_ILi1ELi4ELi3EEES14_NSR_INS5_IJS15_S1K_EEENS5_IJS1K_SC_EEEEEEENS4_39AutoVectorizingCopyWithAssumedAlignmentILi128EEENS4_14SM90_TMA_STOREES24_S26_S26_EEEvvEEEEvNT_6ParamsE,"ax",@progbits
	.align	128
.text._ZN7cutlass13device_kernelINS_4gemm6kernel13GemmUniversalIN4cute5tupleIJiiiiEEENS1_10collective13CollectiveMmaINS1_35MainloopSm100TmaUmmaWarpSpecializedILi8ELi2ELi4ENS5_IJNS4_1CILi2EEENSA_ILi1EEESC_EEEEENS5_IJNSA_ILi128EEENSA_ILi256EEESF_EEEaNS5_IJlSC_lEEEaSI_NS4_8TiledMMAINS4_8MMA_AtomIJNS4_21SM100_MMA_S8_2x1SM_SSIaaiLi128ELi256ELNS4_4UMMA5MajorE0ELSN_0ELNSM_8SaturateE0EEEEEENS4_6LayoutINS5_IJSC_SC_SC_EEENS5_IJNSA_ILi0EEEST_ST_EEEEENS5_IJNS4_10UnderscoreESW_SW_EEEEENS4_18SM100_TMA_2SM_LOADENS4_14ComposedLayoutINS4_7SwizzleILi3ELi4ELi3EEENS4_18smem_ptr_flag_bitsILi8EEENSR_INS5_IJNSA_ILi8EEESF_EEENS5_IJSF_SC_EEEEEEEvNS4_8identityESZ_S19_vS1A_EENS_8epilogue10collective18CollectiveEpilogueINS1C_23Sm100TmaWarpSpecializedILi4ELi2ELi32ELb0ELb0EEEJNS5_IJNSA_ILi64EEESG_SF_EEENS5_IJNSR_IS1H_SC_EENSR_INS5_IJNSA_ILi32EEESB_EEENS5_IJSC_SF_EEEEEEEEaSI_aSI_NS1C_6fusion15FusionCallbacksIS1G_NS1P_17LinearCombinationIaiaiLNS_15FloatRoundStyleE2EEES1I_S1O_JEEENS4_5SM1004TMEM4LOAD26SM100_TMEM_LOAD_32dp32b32xENS4_13SM90_TMA_LOADENS10_INS11_ILi1ELi4ELi3EEES14_NSR_INS5_IJS15_S1K_EEENS5_IJS1K_SC_EEEEEEENS4_39AutoVectorizingCopyWithAssumedAlignmentILi128EEENS4_14SM90_TMA_STOREES24_S26_S26_EEEvvEEEEvNT_6ParamsE:
        .type           _ZN7cutlass13device_kernelINS_4gemm6kernel13GemmUniversalIN4cute5tupleIJiiiiEEENS1_10collective13CollectiveMmaINS1_35MainloopSm100TmaUmmaWarpSpecializedILi8ELi2ELi4ENS5_IJNS4_1CILi2EEENSA_ILi1EEESC_EEEEENS5_IJNSA_ILi128EEENSA_ILi256EEESF_EEEaNS5_IJlSC_lEEEaSI_NS4_8TiledMMAINS4_8MMA_AtomIJNS4_21SM100_MMA_S8_2x1SM_SSIaaiLi128ELi256ELNS4_4UMMA5MajorE0ELSN_0ELNSM_8SaturateE0EEEEEENS4_6LayoutINS5_IJSC_SC_SC_EEENS5_IJNSA_ILi0EEEST_ST_EEEEENS5_IJNS4_10UnderscoreESW_SW_EEEEENS4_18SM100_TMA_2SM_LOADENS4_14ComposedLayoutINS4_7SwizzleILi3ELi4ELi3EEENS4_18smem_ptr_flag_bitsILi8EEENSR_INS5_IJNSA_ILi8EEESF_EEENS5_IJSF_SC_EEEEEEEvNS4_8identityESZ_S19_vS1A_EENS_8epilogue10collective18CollectiveEpilogueINS1C_23Sm100TmaWarpSpecializedILi4ELi2ELi32ELb0ELb0EEEJNS5_IJNSA_ILi64EEESG_SF_EEENS5_IJNSR_IS1H_SC_EENSR_INS5_IJNSA_ILi32EEESB_EEENS5_IJSC_SF_EEEEEEEEaSI_aSI_NS1C_6fusion15FusionCallbacksIS1G_NS1P_17LinearCombinationIaiaiLNS_15FloatRoundStyleE2EEES1I_S1O_JEEENS4_5SM1004TMEM4LOAD26SM100_TMEM_LOAD_32dp32b32xENS4_13SM90_TMA_LOADENS10_INS11_ILi1ELi4ELi3EEES14_NSR_INS5_IJS15_S1K_EEENS5_IJS1K_SC_EEEEEEENS4_39AutoVectorizingCopyWithAssumedAlignmentILi128EEENS4_14SM90_TMA_STOREES24_S26_S26_EEEvvEEEEvNT_6ParamsE,@function
        .size           _ZN7cutlass13device_kernelINS_4gemm6kernel13GemmUniversalIN4cute5tupleIJiiiiEEENS1_10collective13CollectiveMmaINS1_35MainloopSm100TmaUmmaWarpSpecializedILi8ELi2ELi4ENS5_IJNS4_1CILi2EEENSA_ILi1EEESC_EEEEENS5_IJNSA_ILi128EEENSA_ILi256EEESF_EEEaNS5_IJlSC_lEEEaSI_NS4_8TiledMMAINS4_8MMA_AtomIJNS4_21SM100_MMA_S8_2x1SM_SSIaaiLi128ELi256ELNS4_4UMMA5MajorE0ELSN_0ELNSM_8SaturateE0EEEEEENS4_6LayoutINS5_IJSC_SC_SC_EEENS5_IJNSA_ILi0EEEST_ST_EEEEENS5_IJNS4_10UnderscoreESW_SW_EEEEENS4_18SM100_TMA_2SM_LOADENS4_14ComposedLayoutINS4_7SwizzleILi3ELi4ELi3EEENS4_18smem_ptr_flag_bitsILi8EEENSR_INS5_IJNSA_ILi8EEESF_EEENS5_IJSF_SC_EEEEEEEvNS4_8identityESZ_S19_vS1A_EENS_8epilogue10collective18CollectiveEpilogueINS1C_23Sm100TmaWarpSpecializedILi4ELi2ELi32ELb0ELb0EEEJNS5_IJNSA_ILi64EEESG_SF_EEENS5_IJNSR_IS1H_SC_EENSR_INS5_IJNSA_ILi32EEESB_EEENS5_IJSC_SF_EEEEEEEEaSI_aSI_NS1C_6fusion15FusionCallbacksIS1G_NS1P_17LinearCombinationIaiaiLNS_15FloatRoundStyleE2EEES1I_S1O_JEEENS4_5SM1004TMEM4LOAD26SM100_TMEM_LOAD_32dp32b32xENS4_13SM90_TMA_LOADENS10_INS11_ILi1ELi4ELi3EEES14_NSR_INS5_IJS15_S1K_EEENS5_IJS1K_SC_EEEEEEENS4_39AutoVectorizingCopyWithAssumedAlignmentILi128EEENS4_14SM90_TMA_STOREES24_S26_S26_EEEvvEEEEvNT_6ParamsE,(.L_x_203 - _ZN7cutlass13device_kernelINS_4gemm6kernel13GemmUniversalIN4cute5tupleIJiiiiEEENS1_10collective13CollectiveMmaINS1_35MainloopSm100TmaUmmaWarpSpecializedILi8ELi2ELi4ENS5_IJNS4_1CILi2EEENSA_ILi1EEESC_EEEEENS5_IJNSA_ILi128EEENSA_ILi256EEESF_EEEaNS5_IJlSC_lEEEaSI_NS4_8TiledMMAINS4_8MMA_AtomIJNS4_21SM100_MMA_S8_2x1SM_SSIaaiLi128ELi256ELNS4_4UMMA5MajorE0ELSN_0ELNSM_8SaturateE0EEEEEENS4_6LayoutINS5_IJSC_SC_SC_EEENS5_IJNSA_ILi0EEEST_ST_EEEEENS5_IJNS4_10UnderscoreESW_SW_EEEEENS4_18SM100_TMA_2SM_LOADENS4_14ComposedLayoutINS4_7SwizzleILi3ELi4ELi3EEENS4_18smem_ptr_flag_bitsILi8EEENSR_INS5_IJNSA_ILi8EEESF_EEENS5_IJSF_SC_EEEEEEEvNS4_8identityESZ_S19_vS1A_EENS_8epilogue10collective18CollectiveEpilogueINS1C_23Sm100TmaWarpSpecializedILi4ELi2ELi32ELb0ELb0EEEJNS5_IJNSA_ILi64EEESG_SF_EEENS5_IJNSR_IS1H_SC_EENSR_INS5_IJNSA_ILi32EEESB_EEENS5_IJSC_SF_EEEEEEEEaSI_aSI_NS1C_6fusion15FusionCallbacksIS1G_NS1P_17LinearCombinationIaiaiLNS_15FloatRoundStyleE2EEES1I_S1O_JEEENS4_5SM1004TMEM4LOAD26SM100_TMEM_LOAD_32dp32b32xENS4_13SM90_TMA_LOADENS10_INS11_ILi1ELi4ELi3EEES14_NSR_INS5_IJS15_S1K_EEENS5_IJS1K_SC_EEEEEEENS4_39AutoVectorizingCopyWithAssumedAlignmentILi128EEENS4_14SM90_TMA_STOREES24_S26_S26_EEEvvEEEEvNT_6ParamsE)
        .other          _ZN7cutlass13device_kernelINS_4gemm6kernel13GemmUniversalIN4cute5tupleIJiiiiEEENS1_10collective13CollectiveMmaINS1_35MainloopSm100TmaUmmaWarpSpecializedILi8ELi2ELi4ENS5_IJNS4_1CILi2EEENSA_ILi1EEESC_EEEEENS5_IJNSA_ILi128EEENSA_ILi256EEESF_EEEaNS5_IJlSC_lEEEaSI_NS4_8TiledMMAINS4_8MMA_AtomIJNS4_21SM100_MMA_S8_2x1SM_SSIaaiLi128ELi256ELNS4_4UMMA5MajorE0ELSN_0ELNSM_8SaturateE0EEEEEENS4_6LayoutINS5_IJSC_SC_SC_EEENS5_IJNSA_ILi0EEEST_ST_EEEEENS5_IJNS4_10UnderscoreESW_SW_EEEEENS4_18SM100_TMA_2SM_LOADENS4_14ComposedLayoutINS4_7SwizzleILi3ELi4ELi3EEENS4_18smem_ptr_flag_bitsILi8EEENSR_INS5_IJNSA_ILi8EEESF_EEENS5_IJSF_SC_EEEEEEEvNS4_8identityESZ_S19_vS1A_EENS_8epilogue10collective18CollectiveEpilogueINS1C_23Sm100TmaWarpSpecializedILi4ELi2ELi32ELb0ELb0EEEJNS5_IJNSA_ILi64EEESG_SF_EEENS5_IJNSR_IS1H_SC_EENSR_INS5_IJNSA_ILi32EEESB_EEENS5_IJSC_SF_EEEEEEEEaSI_aSI_NS1C_6fusion15FusionCallbacksIS1G_NS1P_17LinearCombinationIaiaiLNS_15FloatRoundStyleE2EEES1I_S1O_JEEENS4_5SM1004TMEM4LOAD26SM100_TMEM_LOAD_32dp32b32xENS4_13SM90_TMA_LOADENS10_INS11_ILi1ELi4ELi3EEES14_NSR_INS5_IJS15_S1K_EEENS5_IJS1K_SC_EEEEEEENS4_39AutoVectorizingCopyWithAssumedAlignmentILi128EEENS4_14SM90_TMA_STOREES24_S26_S26_EEEvvEEEEvNT_6ParamsE,@"STO_CUDA_ENTRY STV_DEFAULT"
_ZN7cutlass13device_kernelINS_4gemm6kernel13GemmUniversalIN4cute5tupleIJiiiiEEENS1_10collective13CollectiveMmaINS1_35MainloopSm100TmaUmmaWarpSpecializedILi8ELi2ELi4ENS5_IJNS4_1CILi2EEENSA_ILi1EEESC_EEEEENS5_IJNSA_ILi128EEENSA_ILi256EEESF_EEEaNS5_IJlSC_lEEEaSI_NS4_8TiledMMAINS4_8MMA_AtomIJNS4_21SM100_MMA_S8_2x1SM_SSIaaiLi128ELi256ELNS4_4UMMA5MajorE0ELSN_0ELNSM_8SaturateE0EEEEEENS4_6LayoutINS5_IJSC_SC_SC_EEENS5_IJNSA_ILi0EEEST_ST_EEEEENS5_IJNS4_10UnderscoreESW_SW_EEEEENS4_18SM100_TMA_2SM_LOADENS4_14ComposedLayoutINS4_7SwizzleILi3ELi4ELi3EEENS4_18smem_ptr_flag_bitsILi8EEENSR_INS5_IJNSA_ILi8EEESF_EEENS5_IJSF_SC_EEEEEEEvNS4_8identityESZ_S19_vS1A_EENS_8epilogue10collective18CollectiveEpilogueINS1C_23Sm100TmaWarpSpecializedILi4ELi2ELi32ELb0ELb0EEEJNS5_IJNSA_ILi64EEESG_SF_EEENS5_IJNSR_IS1H_SC_EENSR_INS5_IJNSA_ILi32EEESB_EEENS5_IJSC_SF_EEEEEEEEaSI_aSI_NS1C_6fusion15FusionCallbacksIS1G_NS1P_17LinearCombinationIaiaiLNS_15FloatRoundStyleE2EEES1I_S1O_JEEENS4_5SM1004TMEM4LOAD26SM100_TMEM_LOAD_32dp32b32xENS4_13SM90_TMA_LOADENS10_INS11_ILi1ELi4ELi3EEES14_NSR_INS5_IJS15_S1K_EEENS5_IJS1K_SC_EEEEEEENS4_39AutoVectorizingCopyWithAssumedAlignmentILi128EEENS4_14SM90_TMA_STOREES24_S26_S26_EEEvvEEEEvNT_6ParamsE:
[----:B------:R-:W1:Y:S01]  /*0000*/  LDC R1, c[0x0][0x37c] ;  /* 0x0000df00ff017b82 */ /* 0x000e620000000800 */
[----:B------:R-:W2:Y:S01]  /*0010*/  S2R R104, SR_TID.X ;  /* 0x0000000000687919 */ /* 0x000ea20000002100 */
[----:B------:R-:W3:Y:S06]  /*0020*/  LDCU.64 UR6, c[0x0][0x890] ;  /* 0x00011200ff0677ac */ /* 0x000eec0008000a00 */
[----:B------:R-:W4:Y:S01]  /*0030*/  S2UR UR37, SR_CgaCtaId ;  /* 0x00000000002579c3 */ /* 0x000f220000008800 */
[----:B------:R-:W-:Y:S02]  /*0040*/  PRMT R91, RZ, 0x7610, R91 ;  /* 0x00007610ff5b7816 */ /* 0x000fe4000000005b */
[----:B------:R-:W-:Y:S01]  /*0050*/  ELECT P1, URZ, PT ;  /* 0x0000000000ff782f */ /* 0x000fe20003820000 */
[----:B------:R-:W1:Y:S01]  /*0060*/  LDCU.64 UR46, c[0x0][0x358] ;  /* 0x00006b00ff2e77ac */ /* 0x000e620008000a00 */
[----:B---3--:R-:W-:-:S04]  /*0070*/  UISETP.NE.U32.AND UP0, UPT, UR6, URZ, UPT ;  /* 0x000000ff0600728c */ /* 0x008fc8000bf05070 */
[----:B------:R-:W-:Y:S02]  /*0080*/  UISETP.NE.AND.EX UP0, UPT, UR7, URZ, UPT, UP0 ;  /* 0x000000ff0700728c */ /* 0x000fe4000bf05300 */
[----:B----4-:R-:W-:Y:S02]  /*0090*/  ULOP3.LUT UR5, UR37, 0x1, URZ, 0xc0, !UPT ;  /* 0x0000000125057892 */ /* 0x010fe4000f8ec0ff */
[----:B------:R-:W-:Y:S01]  /*00a0*/  ULOP3.LUT UR4, UR37, 0x1, URZ, 0x3c, !UPT ;  /* 0x0000000125047892 */ /* 0x000fe2000f8e3cff */
[----:B--2---:R-:W-:-:S05]  /*00b0*/  SHF.R.U32.HI R97, RZ, 0x5, R104 ;  /* 0x00000005ff617819 */ /* 0x004fca0000011668 */
[----:B------:R-:W2:Y:S02]  /*00c0*/  SHFL.IDX PT, R0, R97, RZ, 0x1f ;  /* 0x00001fff61007589 */ /* 0x000ea400000e0000 */
[----:B--2---:R-:W-:Y:S01]  /*00d0*/  R2UR UR10, R0 ;  /* 0x00000000000a72ca */ /* 0x004fe200000e0000 */
[----:B-1----:R-:W-:-:S14]  /*00e0*/  BRA.U UP0, `(.L_x_0) ;  /* 0x00000001002c7547 */ /* 0x002fdc000b800000 */
[----:B------:R-:W1:Y:S02]  /*00f0*/  LDCU.64 UR8, c[0x0][0x888] ;  /* 0x00011100ff0877ac */ /* 0x000e640008000a00 */
[----:B-1----:R-:W-:-:S04]  /*0100*/  UISETP.NE.U32.AND UP0, UPT, UR8, URZ, UPT ;  /* 0x000000ff0800728c */ /* 0x002fc8000bf05070 */
[----:B------:R-:W-:-:S09]  /*0110*/  UISETP.NE.AND.EX UP0, UPT, UR9, URZ, UPT, UP0 ;  /* 0x000000ff0900728c */ /* 0x000fd2000bf05300 */
[----:B------:R-:W-:Y:S05]  /*0120*/  BRA.U !UP0, `(.L_x_1) ;  /* 0x0000000108107547 */ /* 0x000fea000b800000 */
[----:B------:R-:W1:Y:S02]  /*0130*/  LDC.64 R50, c[0x0][0x888] ;  /* 0x00022200ff327b82 */ /* 0x000e640000000a00 */
[----:B-1----:R1:W5:Y:S01]  /*0140*/  LDG.E R50, desc[UR46][R50.64] ;  /* 0x0000002e32327981 */ /* 0x002362000c1e1900 */
[----:B------:R-:W-:Y:S01]  /*0150*/  HFMA2 R91, -RZ, RZ, 0, 5.9604644775390625e-08 ;  /* 0x00000001ff5b7431 */ /* 0x000fe200000001ff */
[----:B------:R-:W-:Y:S05]  /*0160*/  BRA `(.L_x_0) ;  /* 0x00000000000c7947 */ /* 0x000fea0003800000 */
.L_x_1:
[----:B------:R-:W1:Y:S01]  /*0170*/  LDCU UR8, c[0x0][0x880] ;  /* 0x00011000ff0877ac */ /* 0x000e620008000800 */
[----:B------:R-:W-:Y:S01]  /*0180*/  HFMA2 R91, -RZ, RZ, 0, 5.9604644775390625e-08 ;  /* 0x00000001ff5b7431 */ /* 0x000fe200000001ff */
[----:B-1----:R-:W-:-:S07]  /*0190*/  MOV R50, UR8 ;  /* 0x0000000800327c02 */ /* 0x002fce0008000f00 */
.L_x_0:
[----:B------:R-:W2:Y:S02]  /*01a0*/  LDCU.64 UR8, c[0x0][0x8b0] ;  /* 0x00011600ff0877ac */ /* 0x000ea40008000a00 */
[----:B--2---:R-:W-:-:S04]  /*01b0*/  UISETP.NE.U32.AND UP0, UPT, UR8, URZ, UPT ;  /* 0x000000ff0800728c */ /* 0x004fc8000bf05070 */
[----:B------:R-:W-:-:S09]  /*01c0*/  UISETP.NE.AND.EX UP0, UPT, UR9, URZ, UPT, UP0 ;  /* 0x000000ff0900728c */ /* 0x000fd2000bf05300 */
[----:B------:R-:W-:Y:S05]  /*01d0*/  BRA.U UP0, `(.L_x_2) ;  /* 0x0000000100247547 */ /* 0x000fea000b800000 */
[----:B------:R-:W2:Y:S02]  /*01e0*/  LDCU.64 UR8, c[0x0][0x8a8] ;  /* 0x00011500ff0877ac */ /* 0x000ea40008000a00 */
[----:B--2---:R-:W-:-:S04]  /*01f0*/  UISETP.NE.U32.AND UP0, UPT, UR8, URZ, UPT ;  /* 0x000000ff0800728c */ /* 0x004fc8000bf05070 */
[----:B------:R-:W-:-:S09]  /*0200*/  UISETP.NE.AND.EX UP0, UPT, UR9, URZ, UPT, UP0 ;  /* 0x000000ff0900728c */ /* 0x000fd2000bf05300 */
[----:B------:R-:W-:Y:S05]  /*0210*/  BRA.U !UP0, `(.L_x_3) ;  /* 0x00000001080c7547 */ /* 0x000fea000b800000 */
[----:B------:R-:W2:Y:S02]  /*0220*/  LDC.64 R46, c[0x0][0x8a8] ;  /* 0x00022a00ff2e7b82 */ /* 0x000ea40000000a00 */
[----:B--2---:R2:W5:Y:S01]  /*0230*/  LDG.E R46, desc[UR46][R46.64] ;  /* 0x0000002e2e2e7981 */ /* 0x004562000c1e1900 */
[----:B------:R-:W-:Y:S05]  /*0240*/  BRA `(.L_x_2) ;  /* 0x0000000000087947 */ /* 0x000fea0003800000 */
.L_x_3:
[----:B------:R-:W2:Y:S02]  /*0250*/  LDCU UR8, c[0x0][0x8a0] ;  /* 0x00011400ff0877ac */ /* 0x000ea40008000800 */
[----:B--2---:R-:W-:Y:S02]  /*0260*/  MOV R46, UR8 ;  /* 0x00000008002e7c02 */ /* 0x004fe40008000f00 */
.L_x_2:
[----:B------:R-:W-:Y:S01]  /*0270*/  IMAD.U32 R0, RZ, RZ, UR10 ;  /* 0x0000000aff007e24 */ /* 0x000fe2000f8e00ff */
[----:B------:R-:W-:Y:S04]  /*0280*/  BSSY.RECONVERGENT B0, `(.L_x_4) ;  /* 0x000000c000007945 */ /* 0x000fe80003800200 */
[C---:B------:R-:W-:Y:S02]  /*0290*/  ISETP.NE.OR P2, PT, R0.reuse, 0x1, !P1 ;  /* 0x000000010000780c */ /* 0x040fe40004f45670 */
[----:B------:R-:W-:-:S11]  /*02a0*/  ISETP.NE.OR P0, PT, R0, 0x3, !P1 ;  /* 0x000000030000780c */ /* 0x000fd60004f05670 */
[----:B------:R-:W-:Y:S05]  /*02b0*/  @P2 BRA `(.L_x_5) ;  /* 0x0000000000202947 */ /* 0x000fea0003800000 */
[----:B------:R-:W3:Y:S02]  /*02c0*/  LDCU.64 UR8, c[0x0][0x348] ;  /* 0x00006900ff0877ac */ /* 0x000ee40008000a00 */
[----:B---3--:R-:W-:Y:S02]  /*02d0*/  UIADD3 UR12, UP1, UPT, UR8, 0x80, URZ ;  /* 0x00000080080c7890 */ /* 0x008fe4000ff3e0ff */
[----:B------:R-:W-:Y:S02]  /*02e0*/  UIADD3 UR8, UP0, UPT, UR8, 0x180, URZ ;  /* 0x0000018008087890 */ /* 0x000fe4000ff1e0ff */
[----:B------:R-:W-:Y:S02]  /*02f0*/  UIADD3.X UR13, UPT, UPT, URZ, UR9, URZ, UP1, !UPT ;  /* 0x00000009ff0d7290 */ /* 0x000fe40008ffe4ff */
[----:B------:R-:W-:-:S07]  /*0300*/  UIADD3.X UR9, UPT, UPT, URZ, UR9, URZ, UP0, !UPT ;  /* 0x00000009ff097290 */ /* 0x000fce00087fe4ff */
[----:B------:R3:W-:Y:S02]  /*0310*/  UTMACCTL.PF [UR12] ;  /* 0x000000000c0079b9 */ /* 0x0007e40008040000 */
[----:B------:R3:W-:Y:S02]  /*0320*/  UTMACCTL.PF [UR8] ;  /* 0x00000000080079b9 */ /* 0x0007e40008040000 */
[----:B---3--:R-:W-:Y:S01]  /*0330*/  NOP ;  /* 0x0000000000007918 */ /* 0x008fe20000000000 */
.L_x_5:
[----:B------:R-:W-:Y:S05]  /*0340*/  BSYNC.RECONVERGENT B0 ;  /* 0x0000000000007941 */ /* 0x000fea0003800200 */
.L_x_4:
[----:B------:R-:W-:Y:S04]  /*0350*/  BSSY.RECONVERGENT B0, `(.L_x_6) ;  /* 0x000000a000007945 */ /* 0x000fe80003800200 */
        /* <DEDUP_REMOVED lines=9> */
.L_x_7:
[----:B------:R-:W-:Y:S05]  /*03f0*/  BSYNC.RECONVERGENT B0 ;  /* 0x0000000000007941 */ /* 0x000fea0003800200 */
.L_x_6:
[----:B------:R-:W3:Y:S01]  /*0400*/  LDCU.64 UR8, c[0x0][0x888] ;  /* 0x00011100ff0877ac */ /* 0x000ee20008000a00 */
[----:B------:R-:W-:Y:S02]  /*0410*/  UISETP.EQ.U32.AND UP1, UPT, UR6, URZ, UPT ;  /* 0x000000ff0600728c */ /* 0x000fe4000bf22070 */
[----:B------:R-:W-:Y:S02]  /*0420*/  UPLOP3.LUT UP5, UPT, UPT, UPT, UPT, 0x80, 0x8 ;  /* 0x000000000008789c */ /* 0x000fe40003faf070 */
[----:B---3--:R-:W-:-:S04]  /*0430*/  UISETP.NE.U32.AND UP0, UPT, UR8, URZ, UPT ;  /* 0x000000ff0800728c */ /* 0x008fc8000bf05070 */
[----:B------:R-:W-:-:S04]  /*0440*/  UISETP.NE.AND.EX UP0, UPT, UR9, URZ, UPT, UP0 ;  /* 0x000000ff0900728c */ /* 0x000fc8000bf05300 */
[----:B------:R-:W-:-:S04]  /*0450*/  UISETP.EQ.OR.EX UP2, UPT, UR7, URZ, !UP0, UP1 ;  /* 0x000000ff0700728c */ /* 0x000fc8000c742710 */
[----:B------:R-:W-:-:S05]  /*0460*/  UP2UR UR50, UPR, URZ, 0x4 ;  /* 0x00000004ff327883 */ /* 0x000fca0008000000 */
[----:B------:R-:W-:Y:S07]  /*0470*/  BRA.U !UP2, `(.L_x_8) ;  /* 0x000000010a207547 */ /* 0x000fee000b800000 */
[----:B-----5:R-:W-:Y:S01]  /*0480*/  R2UR UR8, R50 ;  /* 0x00000000320872ca */ /* 0x020fe200000e0000 */
[----:B------:R-:W-:Y:S02]  /*0490*/  UISETP.NE.U32.AND UP2, UPT, UR6, URZ, UPT ;  /* 0x000000ff0600728c */ /* 0x000fe4000bf45070 */
[----:B------:R-:W-:Y:S02]  /*04a0*/  USEL UR6, URZ, 0xffffffff, UP0 ;  /* 0xffffffffff067887 */ /* 0x000fe40008000000 */
[----:B------:R-:W-:-:S08]  /*04b0*/  UISETP.NE.AND.EX UP2, UPT, UR7, URZ, UPT, UP2 ;  /* 0x000000ff0700728c */ /* 0x000fd0000bf45320 */
[----:B------:R-:W-:-:S04]  /*04c0*/  UISETP.NE.AND UP1, UPT, UR8, URZ, UPT ;  /* 0x000000ff0800728c */ /* 0x000fc8000bf25270 */
[----:B------:R-:W-:-:S04]  /*04d0*/  @!UP2 USEL UR6, URZ, 0xffffffff, UP1 ;  /* 0xffffffffff06a887 */ /* 0x000fc80008800000 */
[----:B------:R-:W-:-:S04]  /*04e0*/  ULOP3.LUT UR6, UR6, 0x1, URZ, 0xc0, !UPT ;  /* 0x0000000106067892 */ /* 0x000fc8000f8ec0ff */
[----:B------:R-:W-:-:S11]  /*04f0*/  UISETP.NE.U32.AND UP5, UPT, UR6, 0x1, UPT ;  /* 0x000000010600788c */ /* 0x000fd6000bfa5070 */
.L_x_8:
[----:B------:R-:W3:Y:S01]  /*0500*/  SHFL.IDX PT, R0, R97, RZ, 0x1f ;  /* 0x00001fff61007589 */ /* 0x000ee200000e0000 */
[----:B------:R-:W-:-:S04]  /*0510*/  UISETP.NE.AND UP1, UPT, UR10, 0x2, UPT ;  /* 0x000000020a00788c */ /* 0x000fc8000bf25270 */
[----:B------:R-:W-:Y:S02]  /*0520*/  UISETP.EQ.AND UP2, UPT, UR5, URZ, !UP1 ;  /* 0x000000ff0500728c */ /* 0x000fe4000cf42270 */
[----:B------:R-:W-:-:S04]  /*0530*/  USEL UR6, URZ, 0x1, UP1 ;  /* 0x00000001ff067887 */ /* 0x000fc80008800000 */
[----:B------:R-:W-:Y:S02]  /*0540*/  PLOP3.LUT P5, PT, P1, PT, UP2, 0x80, 0x8 ;  /* 0x000000000008781c */ /* 0x000fe40000faf028 */
[----:B---3--:R-:W-:-:S13]  /*0550*/  ISETP.NE.AND P0, PT, R0, RZ, PT ;  /* 0x000000ff0000720c */ /* 0x008fda0003f05270 */
[----:B------:R-:W-:Y:S05]  /*0560*/  @P0 BRA `(.L_x_9) ;  /* 0x0000000000640947 */ /* 0x000fea0003800000 */
[----:B------:R-:W-:Y:S01]  /*0570*/  UMOV UR8, 0x400 ;  /* 0x0000040000087882 */ /* 0x000fe20000000000 */
[----:B------:R-:W-:Y:S01]  /*0580*/  UMOV UR7, 0x1 ;  /* 0x0000000100077882 */ /* 0x000fe20000000000 */
[----:B------:R-:W-:Y:S02]  /*0590*/  ULEA UR8, UR37, UR8, 0x18 ;  /* 0x0000000825087291 */ /* 0x000fe4000f8ec0ff */
[----:B------:R-:W-:-:S04]  /*05a0*/  UIADD3 UR12, UPT, UPT, -UR7, 0x100000, URZ ;  /* 0x00100000070c7890 */ /* 0x000fc8000fffe1ff */
[----:B------:R-:W-:Y:S02]  /*05b0*/  USHF.L.U32 UR13, UR12, 0xb, URZ ;  /* 0x0000000b0c0d7899 */ /* 0x000fe400080006ff */
[----:B------:R-:W-:Y:S01]  /*05c0*/  USHF.L.U32 UR12, UR12, 0x1, URZ ;  /* 0x000000010c0c7899 */ /* 0x000fe200080006ff */
[----:B------:R-:W-:Y:S01]  /*05d0*/  ELECT P0, URZ, PT ;  /* 0x0000000000ff782f */ /* 0x000fe20003800000 */
[----:B------:R-:W3:Y:S10]  /*05e0*/  FENCE.VIEW.ASYNC.S ;  /* 0x00000000000073c6 */ /* 0x000ef40000000000 */
[----:B---3--:R3:W4:Y:S01]  /*05f0*/  SYNCS.EXCH.64 URZ, [UR8], UR12 ;  /* 0x0000000c08ff75b2 */ /* 0x0087220008000100 */
[----:B------:R3:W1:Y:S01]  /*0600*/  SYNCS.EXCH.64 URZ, [UR8+0x40], UR12 ;  /* 0x0000400c08ff75b2 */ /* 0x0006620008000100 */
        /* <DEDUP_REMOVED lines=13> */
[----:B------:R3:W1:Y:S02]  /*06e0*/  SYNCS.EXCH.64 URZ, [UR8+0x78], UR12 ;  /* 0x0000780c08ff75b2 */ /* 0x0006640008000100 */
[----:B---3--:R-:W-:Y:S01]  /*06f0*/  NOP ;  /* 0x0000000000007918 */ /* 0x008fe20000000000 */
.L_x_9:
[----:B------:R-:W3:Y:S01]  /*0700*/  SHFL.IDX PT, R0, R97, RZ, 0x1f ;  /* 0x00001fff61007589 */ /* 0x000ee200000e0000 */
[----:B------:R-:W-:Y:S01]  /*0710*/  NOP ;  /* 0x0000000000007918 */ /* 0x000fe20000000000 */
[----:B---3--:R-:W-:-:S13]  /*0720*/  ISETP.NE.AND P0, PT, R0, 0x1, PT ;  /* 0x000000010000780c */ /* 0x008fda0003f05270 */
[----:B------:R-:W-:Y:S05]  /*0730*/  @P0 BRA `(.L_x_10) ;  /* 0x0000000000540947 */ /* 0x000fea0003800000 */
[----:B------:R-:W-:Y:S01]  /*0740*/  UMOV UR9, 0x400 ;  /* 0x0000040000097882 */ /* 0x000fe20000000000 */
[----:B------:R-:W-:Y:S01]  /*0750*/  UMOV UR8, 0x20 ;  /* 0x0000002000087882 */ /* 0x000fe20000000000 */
[----:B------:R-:W-:Y:S01]  /*0760*/  UMOV UR7, 0x80 ;  /* 0x0000008000077882 */ /* 0x000fe20000000000 */
[----:B------:R-:W-:Y:S02]  /*0770*/  ULEA UR9, UR37, UR9, 0x18 ;  /* 0x0000000925097291 */ /* 0x000fe4000f8ec0ff */
[----:B------:R-:W-:-:S04]  /*0780*/  UIADD3 UR12, UPT, UPT, -UR8, 0x100000, URZ ;  /* 0x00100000080c7890 */ /* 0x000fc8000fffe1ff */
[----:B------:R-:W-:Y:S02]  /*0790*/  USHF.L.U32 UR13, UR12, 0xb, URZ ;  /* 0x0000000b0c0d7899 */ /* 0x000fe400080006ff */
[----:B------:R-:W-:Y:S02]  /*07a0*/  USHF.L.U32 UR12, UR12, 0x1, URZ ;  /* 0x000000010c0c7899 */ /* 0x000fe400080006ff */
[----:B------:R-:W-:-:S04]  /*07b0*/  UIADD3 UR14, UPT, UPT, -UR7, 0x100000, URZ ;  /* 0x00100000070e7890 */ /* 0x000fc8000fffe1ff */
[----:B------:R-:W-:Y:S02]  /*07c0*/  USHF.L.U32 UR15, UR14, 0xb, URZ ;  /* 0x0000000b0e0f7899 */ /* 0x000fe400080006ff */
[----:B------:R-:W-:Y:S01]  /*07d0*/  USHF.L.U32 UR14, UR14, 0x1, URZ ;  /* 0x000000010e0e7899 */ /* 0x000fe200080006ff */
[----:B------:R-:W-:Y:S01]  /*07e0*/  ELECT P0, URZ, PT ;  /* 0x0000000000ff782f */ /* 0x000fe20003800000 */
[----:B------:R-:W3:Y:S02]  /*07f0*/  FENCE.VIEW.ASYNC.S ;  /* 0x00000000000073c6 */ /* 0x000ee40000000000 */
[----:B---3--:R3:W1:Y:S08]  /*0800*/  SYNCS.EXCH.64 URZ, [UR9+0x80], UR12 ;  /* 0x0000800c09ff75b2 */ /* 0x0086700008000100 */
[----:B------:R3:W1:Y:S01]  /*0810*/  SYNCS.EXCH.64 URZ, [UR9+0xa0], UR14 ;  /* 0x0000a00e09ff75b2 */ /* 0x0006620008000100 */
[----:B------:R3:W1:Y:S01]  /*0820*/  SYNCS.EXCH.64 URZ, [UR9+0x88], UR12 ;  /* 0x0000880c09ff75b2 */ /* 0x0006620008000100 */
[----:B------:R3:W1:Y:S01]  /*0830*/  SYNCS.EXCH.64 URZ, [UR9+0xa8], UR14 ;  /* 0x0000a80e09ff75b2 */ /* 0x0006620008000100 */
[----:B------:R3:W1:Y:S01]  /*0840*/  SYNCS.EXCH.64 URZ, [UR9+0x90], UR12 ;  /* 0x0000900c09ff75b2 */ /* 0x0006620008000100 */
[----:B------:R3:W1:Y:S01]  /*0850*/  SYNCS.EXCH.64 URZ, [UR9+0xb0], UR14 ;  /* 0x0000b00e09ff75b2 */ /* 0x0006620008000100 */
[----:B------:R3:W1:Y:S01]  /*0860*/  SYNCS.EXCH.64 URZ, [UR9+0x98], UR12 ;  /* 0x0000980c09ff75b2 */ /* 0x0006620008000100 */
[----:B------:R3:W1:Y:S01]  /*0870*/  SYNCS.EXCH.64 URZ, [UR9+0xb8], UR14 ;  /* 0x0000b80e09ff75b2 */ /* 0x0006620008000100 */
[----:B------:R-:W-:Y:S01]  /*0880*/  NOP ;  /* 0x0000000000007918 */ /* 0x000fe20000000000 */
.L_x_10:
[----:B------:R-:W2:Y:S01]  /*0890*/  SHFL.IDX PT, R0, R97, RZ, 0x1f ;  /* 0x00001fff61007589 */ /* 0x000ea200000e0000 */
[----:B------:R-:W-:Y:S01]  /*08a0*/  NOP ;  /* 0x0000000000007918 */ /* 0x000fe20000000000 */
[----:B--2---:R-:W-:-:S13]  /*08b0*/  ISETP.NE.AND P0, PT, R0, 0x3, PT ;  /* 0x000000030000780c */ /* 0x004fda0003f05270 */
[----:B------:R-:W-:Y:S05]  /*08c0*/  @P0 BRA `(.L_x_11) ;  /* 0x00000000002c0947 */ /* 0x000fea0003800000 */
[----:B------:R-:W-:Y:S01]  /*08d0*/  UMOV UR8, 0x400 ;  /* 0x0000040000087882 */ /* 0x000fe20000000000 */
[----:B------:R-:W-:Y:S01]  /*08e0*/  UMOV UR7, 0x20 ;  /* 0x0000002000077882 */ /* 0x000fe20000000000 */
[----:B------:R-:W-:Y:S02]  /*08f0*/  ULEA UR8, UR37, UR8, 0x18 ;  /* 0x0000000825087291 */ /* 0x000fe4000f8ec0ff */
[----:B---3--:R-:W-:-:S04]  /*0900*/  UIADD3 UR12, UPT, UPT, -UR7, 0x100000, URZ ;  /* 0x00100000070c7890 */ /* 0x008fc8000fffe1ff */
[----:B------:R-:W-:Y:S02]  /*0910*/  USHF.L.U32 UR13, UR12, 0xb, URZ ;  /* 0x0000000b0c0d7899 */ /* 0x000fe400080006ff */
[----:B------:R-:W-:Y:S01]  /*0920*/  USHF.L.U32 UR12, UR12, 0x1, URZ ;  /* 0x000000010c0c7899 */ /* 0x000fe200080006ff */
[----:B------:R-:W-:Y:S01]  /*0930*/  ELECT P0, URZ, PT ;  /* 0x0000000000ff782f */ /* 0x000fe20003800000 */
[----:B------:R-:W2:Y:S10]  /*0940*/  FENCE.VIEW.ASYNC.S ;  /* 0x00000000000073c6 */ /* 0x000eb40000000000 */
[----:B--2---:R2:W3:Y:S01]  /*0950*/  SYNCS.EXCH.64 URZ, [UR8+0xc0], UR12 ;  /* 0x0000c00c08ff75b2 */ /* 0x0044e20008000100 */
[----:B------:R2:W1:Y:S01]  /*0960*/  SYNCS.EXCH.64 URZ, [UR8+0xc8], UR12 ;  /* 0x0000c80c08ff75b2 */ /* 0x0004620008000100 */
[----:B------:R-:W-:Y:S01]  /*0970*/  NOP ;  /* 0x0000000000007918 */ /* 0x000fe20000000000 */
.L_x_11:
[----:B------:R-:W4:Y:S01]  /*0980*/  SHFL.IDX PT, R0, R97, RZ, 0x1f ;  /* 0x00001fff61007589 */ /* 0x000f2200000e0000 */
[----:B------:R-:W-:Y:S01]  /*0990*/  NOP ;  /* 0x0000000000007918 */ /* 0x000fe20000000000 */
[----:B----4-:R-:W-:-:S13]  /*09a0*/  ISETP.NE.AND P0, PT, R0, 0x4, PT ;  /* 0x000000040000780c */ /* 0x010fda0003f05270 */
[----:B------:R-:W-:Y:S05]  /*09b0*/  @P0 BRA `(.L_x_12) ;  /* 0x0000000000480947 */ /* 0x000fea0003800000 */
[----:B---3--:R-:W-:Y:S01]  /*09c0*/  UMOV UR9, 0x1e0 ;  /* 0x000001e000097882 */ /* 0x008fe20000000000 */
[----:B--2---:R-:W-:Y:S01]  /*09d0*/  UMOV UR8, 0x400 ;  /* 0x0000040000087882 */ /* 0x004fe20000000000 */
[----:B------:R-:W-:Y:S01]  /*09e0*/  USEL UR9, UR9, 0x1a0, UP5 ;  /* 0x000001a009097887 */ /* 0x000fe2000a800000 */
        /* <DEDUP_REMOVED lines=9> */
[----:B------:R-:W2:Y:S02]  /*0a80*/  FENCE.VIEW.ASYNC.S ;  /* 0x00000000000073c6 */ /* 0x000ea40000000000 */
[----:B--2---:R4:W2:Y:S08]  /*0a90*/  SYNCS.EXCH.64 URZ, [UR8+0xd0], UR12 ;  /* 0x0000d00c08ff75b2 */ /* 0x0048b00008000100 */
[----:B------:R4:W3:Y:S01]  /*0aa0*/  SYNCS.EXCH.64 URZ, [UR8+0xe0], UR14 ;  /* 0x0000e00e08ff75b2 */ /* 0x0008e20008000100 */
[----:B------:R4:W1:Y:S01]  /*0ab0*/  SYNCS.EXCH.64 URZ, [UR8+0xd8], UR12 ;  /* 0x0000d80c08ff75b2 */ /* 0x0008620008000100 */
[----:B------:R4:W1:Y:S02]  /*0ac0*/  SYNCS.EXCH.64 URZ, [UR8+0xe8], UR14 ;  /* 0x0000e80e08ff75b2 */ /* 0x0008640008000100 */
[----:B----4-:R-:W-:Y:S01]  /*0ad0*/  NOP ;  /* 0x0000000000007918 */ /* 0x010fe20000000000 */
.L_x_12:
[----:B------:R-:W4:Y:S01]  /*0ae0*/  SHFL.IDX PT, R0, R97, RZ, 0x1f ;  /* 0x00001fff61007589 */ /* 0x000f2200000e0000 */
[----:B------:R-:W-:Y:S01]  /*0af0*/  NOP ;  /* 0x0000000000007918 */ /* 0x000fe20000000000 */
[----:B----4-:R-:W-:-:S13]  /*0b00*/  ISETP.NE.AND P0, PT, R0, 0x5, PT ;  /* 0x000000050000780c */ /* 0x010fda0003f05270 */
[----:B------:R-:W-:Y:S05]  /*0b10*/  @P0 BRA `(.L_x_13) ;  /* 0x0000000000540947 */ /* 0x000fea0003800000 */
[----:B---3--:R-:W-:Y:S01]  /*0b20*/  UMOV UR9, 0x400 ;  /* 0x0000040000097882 */ /* 0x008fe20000000000 */
[----:B--2---:R-:W-:Y:S01]  /*0b30*/  UMOV UR8, 0x1 ;  /* 0x0000000100087882 */ /* 0x004fe20000000000 */
        /* <DEDUP_REMOVED lines=13> */
[----:B------:R4:W1:Y:S01]  /*0c10*/  SYNCS.EXCH.64 URZ, [UR9+0x118], UR14 ;  /* 0x0001180e09ff75b2 */ /* 0x0008620008000100 */
[----:B------:R4:W1:Y:S01]  /*0c20*/  SYNCS.EXCH.64 URZ, [UR9+0x100], UR12 ;  /* 0x0001000c09ff75b2 */ /* 0x0008620008000100 */
[----:B------:R4:W1:Y:S01]  /*0c30*/  SYNCS.EXCH.64 URZ, [UR9+0x120], UR14 ;  /* 0x0001200e09ff75b2 */ /* 0x0008620008000100 */
[----:B------:R4:W1:Y:S01]  /*0c40*/  SYNCS.EXCH.64 URZ, [UR9+0x108], UR12 ;  /* 0x0001080c09ff75b2 */ /* 0x0008620008000100 */
[----:B------:R4:W1:Y:S02]  /*0c50*/  SYNCS.EXCH.64 URZ, [UR9+0x128], UR14 ;  /* 0x0001280e09ff75b2 */ /* 0x0008640008000100 */
[----:B----4-:R-:W-:Y:S01]  /*0c60*/  NOP ;  /* 0x0000000000007918 */ /* 0x010fe20000000000 */
.L_x_13:
[----:B------:R-:W4:Y:S01]  /*0c70*/  SHFL.IDX PT, R0, R97, RZ, 0x1f ;  /* 0x00001fff61007589 */ /* 0x000f2200000e0000 */
[----:B------:R-:W-:Y:S01]  /*0c80*/  ISETP.NE.OR P1, PT, RZ, UR10, !P1 ;  /* 0x0000000aff007c0c */ /* 0x000fe2000cf25670 */
[----:B------:R-:W-:Y:S01]  /*0c90*/  NOP ;  /* 0x0000000000007918 */ /* 0x000fe20000000000 */
[----:B----4-:R-:W-:-:S13]  /*0ca0*/  ISETP.NE.AND P0, PT, R0, 0x3, PT ;  /* 0x000000030000780c */ /* 0x010fda0003f05270 */
[----:B------:R-:W-:Y:S05]  /*0cb0*/  @P0 BRA `(.L_x_14) ;  /* 0x0000000000340947 */ /* 0x000fea0003800000 */
[----:B--2---:R-:W-:Y:S01]  /*0cc0*/  UMOV UR8, 0x400 ;  /* 0x0000040000087882 */ /* 0x004fe20000000000 */
[----:B------:R-:W-:Y:S01]  /*0cd0*/  UMOV UR7, 0x20 ;  /* 0x0000002000077882 */ /* 0x000fe20000000000 */
[----:B------:R-:W-:Y:S02]  /*0ce0*/  ULEA UR8, UR37, UR8, 0x18 ;  /* 0x0000000825087291 */ /* 0x000fe4000f8ec0ff */
[----:B---3--:R-:W-:-:S04]  /*0cf0*/  UIADD3 UR12, UPT, UPT, -UR7, 0x100000, URZ ;  /* 0x00100000070c7890 */ /* 0x008fc8000fffe1ff */
[----:B------:R-:W-:Y:S02]  /*0d00*/  USHF.L.U32 UR13, UR12, 0xb, URZ ;  /* 0x0000000b0c0d7899 */ /* 0x000fe400080006ff */
[----:B------:R-:W-:Y:S01]  /*0d10*/  USHF.L.U32 UR12, UR12, 0x1, URZ ;  /* 0x000000010c0c7899 */ /* 0x000fe200080006ff */
[----:B------:R-:W-:Y:S01]  /*0d20*/  ELECT P0, URZ, PT ;  /* 0x0000000000ff782f */ /* 0x000fe20003800000 */
[----:B------:R-:W2:Y:S10]  /*0d30*/  FENCE.VIEW.ASYNC.S ;  /* 0x00000000000073c6 */ /* 0x000eb40000000000 */
[----:B--2---:R4:W2:Y:S01]  /*0d40*/  SYNCS.EXCH.64 URZ, [UR8+0x130], UR12 ;  /* 0x0001300c08ff75b2 */ /* 0x0048a20008000100 */
[----:B------:R4:W3:Y:S01]  /*0d50*/  SYNCS.EXCH.64 URZ, [UR8+0x140], UR12 ;  /* 0x0001400c08ff75b2 */ /* 0x0008e20008000100 */
[----:B------:R4:W1:Y:S01]  /*0d60*/  SYNCS.EXCH.64 URZ, [UR8+0x138], UR12 ;  /* 0x0001380c08ff75b2 */ /* 0x0008620008000100 */
[----:B------:R4:W1:Y:S02]  /*0d70*/  SYNCS.EXCH.64 URZ, [UR8+0x148], UR12 ;  /* 0x0001480c08ff75b2 */ /* 0x0008640008000100 */
[----:B----4-:R-:W-:Y:S01]  /*0d80*/  NOP ;  /* 0x0000000000007918 */ /* 0x010fe20000000000 */
.L_x_14:
[----:B------:R-:W-:Y:S01]  /*0d90*/  VOTEU.ALL UP1, P1 ;  /* 0x0000000000ff7886 */ /* 0x000fe20000820000 */
[----:B--2---:R-:W2:Y:S01]  /*0da0*/  LDCU UR8, c[0x0][0x36c] ;  /* 0x00006d80ff0877ac */ /* 0x004ea20008000800 */
[----:B------:R-:W-:Y:S01]  /*0db0*/  NOP ;  /* 0x0000000000007918 */ /* 0x000fe20000000000 */
[----:B------:R-:W-:Y:S01]  /*0dc0*/  LOP3.LUT R10, R104, 0x1f, RZ, 0xc0, !PT ;  /* 0x0000001f680a7812 */ /* 0x000fe200078ec0ff */
[----:B---3--:R-:W-:Y:S01]  /*0dd0*/  UMOV UR12, 0x20 ;  /* 0x00000020000c7882 */ /* 0x008fe20000000000 */
[----:B------:R-:W-:Y:S01]  /*0de0*/  @!UP1 UMOV UR7, 0x400 ;  /* 0x0000040000079882 */ /* 0x000fe20000000000 */
[----:B------:R-:W-:-:S04]  /*0df0*/  @!UP1 UIADD3 UR12, UPT, UPT, -UR12, 0x100000, URZ ;  /* 0x001000000c0c9890 */ /* 0x000fc8000fffe1ff */
[----:B------:R-:W-:Y:S02]  /*0e00*/  @!UP1 USHF.L.U32 UR13, UR12, 0xb, URZ ;  /* 0x0000000b0c0d9899 */ /* 0x000fe400080006ff */
[----:B------:R-:W-:Y:S02]  /*0e10*/  @!UP1 USHF.L.U32 UR12, UR12, 0x1, URZ ;  /* 0x000000010c0c9899 */ /* 0x000fe400080006ff */
[----:B------:R-:W-:Y:S01]  /*0e20*/  @!UP1 ULEA UR7, UR37, UR7, 0x18 ;  /* 0x0000000725079291 */ /* 0x000fe2000f8ec0ff */
[----:B------:R-:W-:Y:S01]  /*0e30*/  VOTEU.ALL UP1, P1 ;  /* 0x0000000000ff7886 */ /* 0x000fe20000820000 */
[----:B------:R-:W-:Y:S01]  /*0e40*/  UISETP.NE.AND UP4, UPT, UR10, URZ, UPT ;  /* 0x000000ff0a00728c */ /* 0x000fe2000bf85270 */
[----:B------:R-:W3:Y:S09]  /*0e50*/  FENCE.VIEW.ASYNC.S ;  /* 0x00000000000073c6 */ /* 0x000ef20000000000 */
[----:B---3--:R3:W4:Y:S01]  /*0e60*/  @!UP1 SYNCS.EXCH.64 URZ, [UR7+0x150], UR12 ;  /* 0x0001500c07ff95b2 */ /* 0x0087220008000100 */
[----:B--2---:R-:W-:-:S09]  /*0e70*/  UISETP.EQ.U32.AND UP1, UPT, UR8, 0x1, UPT ;  /* 0x000000010800788c */ /* 0x004fd2000bf22070 */
[----:B------:R-:W-:Y:S05]  /*0e80*/  BRA.U !UP1, `(.L_x_15) ;  /* 0x0000000109087547 */ /* 0x000fea000b800000 */
[----:B-1--4-:R-:W-:Y:S01]  /*0e90*/  UCGABAR_ARV ;  /* 0x00000000000079c7 */ /* 0x012fe20008000000 */
[----:B------:R-:W-:Y:S05]  /*0ea0*/  BRA `(.L_x_16) ;  /* 0x0000000000047947 */ /* 0x000fea0003800000 */
.L_x_15:
[----:B-1--4-:R-:W-:Y:S01]  /*0eb0*/  NOP ;  /* 0x0000000000007918 */ /* 0x012fe20000000000 */
.L_x_16:
[----:B------:R-:W1:Y:S01]  /*0ec0*/  S2R R20, SR_CTAID.Y ;  /* 0x0000000000147919 */ /* 0x000e620000002600 */
[----:B------:R-:W-:-:S05]  /*0ed0*/  CS2R.32 R90, SR_CgaSize ;  /* 0x00000000005a7805 */ /* 0x000fca0000008a00 */
[----:B------:R-:W-:-:S05]  /*0ee0*/  IMAD R90, R90, -0xa0, RZ ;  /* 0xffffff605a5a7824 */ /* 0x000fca00078e02ff */
[----:B---3--:R-:W-:-:S14]  /*0ef0*/  R2UR UR7, R90 ;  /* 0x000000005a0772ca */ /* 0x008fdc00000e0000 */
[----:B------:R-:W2:Y:S01]  /*0f00*/  LDCU UR7, c[0x0][UR7+0x2b4] ;  /* 0x00005680070777ac */ /* 0x000ea20008000800 */
[----:B------:R-:W-:-:S05]  /*0f10*/  CS2R.32 R0, SR_CgaSize ;  /* 0x0000000000007805 */ /* 0x000fca0000008a00 */
[----:B------:R-:W-:-:S06]  /*0f20*/  IMAD R0, R0, -0xa0, RZ ;  /* 0xffffff6000007824 */ /* 0x000fcc00078e02ff */
[----:B------:R-:W3:Y:S01]  /*0f30*/  LDC R0, c[0x0][R0+0x2a4] ;  /* 0x0000a90000007b82 */ /* 0x000ee20000000800 */
[----:B------:R-:W-:Y:S01]  /*0f40*/  PRMT R8, RZ, 0x7610, R8 ;  /* 0x00007610ff087816 */ /* 0x000fe20000000008 */
[----:B------:R-:W4:Y:S01]  /*0f50*/  S2R R11, SR_CTAID.X ;  /* 0x00000000000b7919 */ /* 0x000f220000002500 */
[----:B------:R-:W-:-:S05]  /*0f60*/  CS2R.32 R90, SR_CgaSize ;  /* 0x00000000005a7805 */ /* 0x000fca0000008a00 */
[----:B------:R-:W-:-:S05]  /*0f70*/  IMAD R90, R90, -0xa0, RZ ;  /* 0xffffff605a5a7824 */ /* 0x000fca00078e02ff */
[----:B------:R-:W-:-:S14]  /*0f80*/  R2UR UR8, R90 ;  /* 0x000000005a0872ca */ /* 0x000fdc00000e0000 */
[----:B------:R-:W3:Y:S01]  /*0f90*/  LDCU UR8, c[0x0][UR8+0x2b0] ;  /* 0x00005600080877ac */ /* 0x000ee20008000800 */
[----:B------:R-:W-:Y:S01]  /*0fa0*/  UISETP.NE.AND UP2, UPT, UR10, 0x2, UPT ;  /* 0x000000020a00788c */ /* 0x000fe2000bf45270 */
[----:B------:R-:W2:Y:S01]  /*0fb0*/  LDC R9, c[0x0][0xb24] ;  /* 0x0002c900ff097b82 */ /* 0x000ea20000000800 */
[----:B------:R-:W-:-:S05]  /*0fc0*/  CS2R.32 R2, SR_CgaSize ;  /* 0x0000000000027805 */ /* 0x000fca0000008a00 */
[----:B------:R-:W-:-:S06]  /*0fd0*/  IMAD R2, R2, -0xa0, RZ ;  /* 0xffffff6002027824 */ /* 0x000fcc00078e02ff */
[----:B------:R-:W3:Y:S08]  /*0fe0*/  LDC R2, c[0x0][R2+0x2a0] ;  /* 0x0000a80002027b82 */ /* 0x000ef00000000800 */
[----:B------:R-:W3:Y:S01]  /*0ff0*/  LDC R40, c[0x0][0xb24] ;  /* 0x0002c900ff287b82 */ /* 0x000ee20000000800 */
[----:B-1----:R-:W-:-:S07]  /*1000*/  I2FP.F32.U32 R3, R20 ;  /* 0x0000001400037245 */ /* 0x002fce0000201000 */
[----:B------:R-:W1:Y:S01]  /*1010*/  S2UR UR36, SR_CTAID.Z ;  /* 0x00000000002479c3 */ /* 0x000e620000002700 */
[----:B--2---:R-:W-:Y:S01]  /*1020*/  ISETP.GE.AND P0, PT, R9, 0x1, PT ;  /* 0x000000010900780c */ /* 0x004fe20003f06270 */
[----:B----4-:R-:W-:Y:S01]  /*1030*/  IMAD.MOV.U32 R21, RZ, RZ, R11 ;  /* 0x000000ffff157224 */ /* 0x010fe200078e000b */
[----:B------:R-:W-:Y:S01]  /*1040*/  I2FP.F32.U32 R4, R11 ;  /* 0x0000000b00047245 */ /* 0x000fe20000201000 */
[----:B------:R-:W-:Y:S01]  /*1050*/  FMUL R3, R3, UR7 ;  /* 0x0000000703037c20 */ /* 0x000fe20008400000 */
[----:B------:R-:W2:Y:S03]  /*1060*/  LDCU UR7, c[0x0][0xb30] ;  /* 0x00016600ff0777ac */ /* 0x000ea60008000800 */
[----:B---3--:R-:W-:Y:S01]  /*1070*/  FMUL R4, R4, UR8 ;  /* 0x0000000804047c20 */ /* 0x008fe20008400000 */
[----:B------:R-:W3:Y:S08]  /*1080*/  F2I.U32.TRUNC.NTZ R83, R3 ;  /* 0x0000000300537305 */ /* 0x000ef0000020f000 */
[----:B------:R-:W4:Y:S01]  /*1090*/  F2I.U32.TRUNC.NTZ R90, R4 ;  /* 0x00000004005a7305 */ /* 0x000f22000020f000 */
[----:B--2---:R-:W-:Y:S01]  /*10a0*/  UISETP.NE.AND UP3, UPT, UR7, 0x1, UPT ;  /* 0x000000010700788c */ /* 0x004fe2000bf65270 */
[----:B---3--:R-:W-:-:S05]  /*10b0*/  IADD3 R83, PT, PT, -R83, RZ, RZ ;  /* 0x000000ff53537210 */ /* 0x008fca0007ffe1ff */
[----:B------:R-:W-:Y:S01]  /*10c0*/  IMAD R83, R0, R83, R20 ;  /* 0x0000005300537224 */ /* 0x000fe200078e0214 */
[----:B------:R-:W-:Y:S01]  /*10d0*/  PRMT R0, RZ, 0x7610, R0 ;  /* 0x00007610ff007816 */ /* 0x000fe20000000000 */
[----:B----4-:R-:W-:-:S04]  /*10e0*/  IMAD.MOV R90, RZ, RZ, -R90 ;  /* 0x000000ffff5a7224 */ /* 0x010fc800078e0a5a */
[----:B------:R-:W-:Y:S01]  /*10f0*/  IMAD R90, R2, R90, R11 ;  /* 0x0000005a025a7224 */ /* 0x000fe200078e020b */
[----:B-1----:R-:W-:Y:S06]  /*1100*/  BRA.U UP4, `(.L_x_17) ;  /* 0x0000000104247547 */ /* 0x002fec000b800000 */
[----:B------:R-:W-:Y:S01]  /*1110*/  ISETP.NE.AND P1, PT, R83, RZ, PT ;  /* 0x000000ff5300720c */ /* 0x000fe20003f25270 */
[----:B------:R-:W-:Y:S01]  /*1120*/  IMAD.MOV.U32 R0, RZ, RZ, 0x3 ;  /* 0x00000003ff007424 */ /* 0x000fe200078e00ff */
[C---:B------:R-:W-:Y:S02]  /*1130*/  LOP3.LUT R3, R90.reuse, 0xfffffffe, RZ, 0xc0, !PT ;  /* 0xfffffffe5a037812 */ /* 0x040fe400078ec0ff */
[----:B------:R-:W-:Y:S02]  /*1140*/  ISETP.LT.U32.OR P1, PT, R90, 0x2, !P1 ;  /* 0x000000025a00780c */ /* 0x000fe40004f21470 */
[----:B------:R-:W-:Y:S02]  /*1150*/  SHF.L.U32 R0, R0, R3, RZ ;  /* 0x0000000300007219 */ /* 0x000fe400000006ff */
[----:B------:R-:W-:Y:S02]  /*1160*/  SEL R5, RZ, 0x1, !P1 ;  /* 0x00000001ff057807 */ /* 0x000fe40004800000 */
[----:B------:R-:W-:-:S05]  /*1170*/  SEL R2, RZ, 0x2, !P1 ;  /* 0x00000002ff027807 */ /* 0x000fca0004800000 */
[----:B------:R-:W-:-:S05]  /*1180*/  IMAD.IADD R2, R5, 0x1, R2 ;  /* 0x0000000105027824 */ /* 0x000fca00078e0202 */
[----:B------:R-:W-:Y:S02]  /*1190*/  PRMT R8, R2, 0x7610, R8 ;  /* 0x0000761002087816 */ /* 0x000fe40000000008 */
.L_x_17:
[----:B------:R-:W-:Y:S05]  /*11a0*/  @!P0 BRA `(.L_x_18) ;  /* 0x0000000000b88947 */ /* 0x000fea0003800000 */
[----:B------:R-:W1:Y:S01]  /*11b0*/  LDC.64 R4, c[0x0][0xb18] ;  /* 0x0002c600ff047b82 */ /* 0x000e620000000a00 */
[----:B------:R-:W-:-:S07]  /*11c0*/  ISETP.NE.AND P0, PT, R9, 0x1, PT ;  /* 0x000000010900780c */ /* 0x000fce0003f05270 */
[----:B------:R-:W2:Y:S08]  /*11d0*/  LDC R14, c[0x0][0xb0c] ;  /* 0x0002c300ff0e7b82 */ /* 0x000eb00000000800 */
[----:B------:R-:W3:Y:S08]  /*11e0*/  LDC R13, c[0x0][0x370] ;  /* 0x0000dc00ff0d7b82 */ /* 0x000ef00000000800 */
[----:B------:R-:W4:Y:S01]  /*11f0*/  LDC R16, c[0x0][0x374] ;  /* 0x0000dd00ff107b82 */ /* 0x000f220000000800 */
[----:B-1----:R-:W-:-:S07]  /*1200*/  ISETP.NE.AND P1, PT, R4, 0x1, PT ;  /* 0x000000010400780c */ /* 0x002fce0003f25270 */
[----:B------:R-:W3:Y:S01]  /*1210*/  LDC.64 R6, c[0x0][0xb10] ;  /* 0x0002c400ff067b82 */ /* 0x000ee20000000a00 */
[----:B--2---:R-:W-:-:S07]  /*1220*/  ISETP.NE.AND P2, PT, R14, 0x1, PT ;  /* 0x000000010e00780c */ /* 0x004fce0003f45270 */
[----:B------:R-:W1:Y:S08]  /*1230*/  LDC R12, c[0x0][0xb20] ;  /* 0x0002c800ff0c7b82 */ /* 0x000e700000000800 */
[----:B------:R-:W2:Y:S01]  /*1240*/  LDC.64 R2, c[0x0][0xb28] ;  /* 0x0002ca00ff027b82 */ /* 0x000ea20000000a00 */
[----:B----4-:R-:W-:-:S04]  /*1250*/  IMAD.HI.U32 R15, R16, R5, RZ ;  /* 0x00000005100f7227 */ /* 0x010fc800078e00ff */
[----:B------:R-:W-:-:S04]  /*1260*/  IMAD.HI.U32 R5, R20, R5, RZ ;  /* 0x0000000514057227 */ /* 0x000fc800078e00ff */
[----:B---3--:R-:W-:-:S04]  /*1270*/  IMAD.HI.U32 R18, R13, R6, RZ ;  /* 0x000000060d127227 */ /* 0x008fc800078e00ff */
[C---:B------:R-:W-:Y:S01]  /*1280*/  IMAD.HI.U32 R22, R11.reuse, R6, RZ ;  /* 0x000000060b167227 */ /* 0x040fe200078e00ff */
[-C--:B------:R-:W-:Y:S02]  /*1290*/  @P2 SHF.R.U32.HI R13, RZ, R7.reuse, R18 ;  /* 0x00000007ff0d2219 */ /* 0x080fe40000011612 */
[-C--:B-1----:R-:W-:Y:S02]  /*12a0*/  @P1 SHF.R.U32.HI R16, RZ, R12.reuse, R15 ;  /* 0x0000000cff101219 */ /* 0x082fe4000001160f */
[----:B------:R-:W-:Y:S02]  /*12b0*/  SHF.R.U32.HI R5, RZ, R12, R5 ;  /* 0x0000000cff057219 */ /* 0x000fe40000011605 */
[----:B------:R-:W-:Y:S02]  /*12c0*/  SHF.R.U32.HI R22, RZ, R7, R22 ;  /* 0x00000007ff167219 */ /* 0x000fe40000011616 */
[----:B------:R-:W-:Y:S01]  /*12d0*/  SEL R5, R20, R5, !P1 ;  /* 0x0000000514057207 */ /* 0x000fe20004800000 */
[----:B--2---:R-:W-:Y:S01]  /*12e0*/  IMAD.HI.U32 R18, R16, R2, RZ ;  /* 0x0000000210127227 */ /* 0x004fe200078e00ff */
[----:B------:R-:W-:-:S02]  /*12f0*/  SEL R21, R11, R22, !P2 ;  /* 0x000000160b157207 */ /* 0x000fc40005000000 */
[----:B------:R-:W-:Y:S01]  /*1300*/  IADD3 R7, PT, PT, -R5, RZ, RZ ;  /* 0x000000ff05077210 */ /* 0x000fe20007ffe1ff */
[----:B------:R-:W-:Y:S01]  /*1310*/  IMAD.HI.U32 R6, R13, R2, RZ ;  /* 0x000000020d067227 */ /* 0x000fe200078e00ff */
[----:B------:R-:W-:-:S03]  /*1320*/  @P0 SHF.R.U32.HI R16, RZ, R3, R18 ;  /* 0x00000003ff100219 */ /* 0x000fc60000011612 */
[----:B------:R-:W-:Y:S01]  /*1330*/  IMAD R7, R4, R7, R20 ;  /* 0x0000000704077224 */ /* 0x000fe200078e0214 */
[----:B------:R-:W-:Y:S01]  /*1340*/  @P0 SHF.R.U32.HI R13, RZ, R3, R6 ;  /* 0x00000003ff0d0219 */ /* 0x000fe20000011606 */
[----:B------:R-:W-:-:S04]  /*1350*/  IMAD R16, R16, R9, RZ ;  /* 0x0000000910107224 */ /* 0x000fc800078e02ff */
[----:B------:R-:W-:Y:S01]  /*1360*/  IMAD R6, R13, R9, RZ ;  /* 0x000000090d067224 */ /* 0x000fe200078e02ff */
[----:B------:R-:W-:-:S04]  /*1370*/  ISETP.GE.AND P1, PT, R5, R16, PT ;  /* 0x000000100500720c */ /* 0x000fc80003f26270 */
[----:B------:R-:W-:Y:S01]  /*1380*/  ISETP.GE.OR P1, PT, R21, R6, P1 ;  /* 0x000000061500720c */ /* 0x000fe20000f26670 */
[----:B------:R-:W-:-:S05]  /*1390*/  IMAD.HI.U32 R6, R5, R2, RZ ;  /* 0x0000000205067227 */ /* 0x000fca00078e00ff */
[----:B------:R-:W-:-:S04]  /*13a0*/  SHF.R.U32.HI R6, RZ, R3, R6 ;  /* 0x00000003ff067219 */ /* 0x000fc80000011606 */
[----:B------:R-:W-:-:S03]  /*13b0*/  SEL R6, R5, R6, !P0 ;  /* 0x0000000605067207 */ /* 0x000fc60004000000 */
[----:B------:R-:W-:Y:S01]  /*13c0*/  @!P1 IMAD.HI.U32 R12, R21, R2, RZ ;  /* 0x00000002150c9227 */ /* 0x000fe200078e00ff */
[----:B------:R-:W-:-:S04]  /*13d0*/  IADD3 R2, PT, PT, -R6, RZ, RZ ;  /* 0x000000ff06027210 */ /* 0x000fc80007ffe1ff */
[----:B------:R-:W-:Y:S01]  /*13e0*/  @!P1 SHF.R.U32.HI R12, RZ, R3, R12 ;  /* 0x00000003ff0c9219 */ /* 0x000fe2000001160c */
[----:B------:R-:W-:-:S03]  /*13f0*/  IMAD R2, R9, R2, R5 ;  /* 0x0000000209027224 */ /* 0x000fc600078e0205 */
[----:B------:R-:W-:-:S05]  /*1400*/  @!P1 SEL R3, R21, R12, !P0 ;  /* 0x0000000c15039207 */ /* 0x000fca0004000000 */
[--C-:B------:R-:W-:Y:S02]  /*1410*/  @!P1 IMAD.IADD R6, R6, 0x1, -R3.reuse ;  /* 0x0000000106069824 */ /* 0x100fe400078e0a03 */
[----:B------:R-:W-:Y:S01]  /*1420*/  @!P1 IMAD R3, R2, R13, R3 ;  /* 0x0000000d02039224 */ /* 0x000fe200078e0203 */
[----:B------:R-:W-:Y:S01]  /*1430*/  IADD3 R2, PT, PT, -R21, RZ, RZ ;  /* 0x000000ff15027210 */ /* 0x000fe20007ffe1ff */
[----:B------:R-:W-:Y:S02]  /*1440*/  @!P1 IMAD R5, R6, R9, R21 ;  /* 0x0000000906059224 */ /* 0x000fe400078e0215 */
[----:B------:R-:W-:Y:S02]  /*1450*/  @!P1 IMAD.MOV.U32 R21, RZ, RZ, R3 ;  /* 0x000000ffff159224 */ /* 0x000fe400078e0003 */
[----:B------:R-:W-:Y:S02]  /*1460*/  IMAD R2, R14, R2, R11 ;  /* 0x000000020e027224 */ /* 0x000fe400078e020b */
[----:B------:R-:W-:-:S02]  /*1470*/  IMAD R20, R5, R4, R7 ;  /* 0x0000000405147224 */ /* 0x000fc400078e0207 */
[----:B------:R-:W-:Y:S02]  /*1480*/  IMAD R21, R21, R14, R2 ;  /* 0x0000000e15157224 */ /* 0x000fe400078e0202 */
.L_x_18:
[----:B------:R-:W-:Y:S05]  /*1490*/  BRA.U UP3, `(.L_x_19) ;  /* 0x0000000103407547 */ /* 0x000fea000b800000 */
[----:B------:R-:W1:Y:S08]  /*14a0*/  LDC.64 R4, c[0x0][0xb10] ;  /* 0x0002c400ff047b82 */ /* 0x000e700000000a00 */
[----:B------:R-:W2:Y:S08]  /*14b0*/  LDC.64 R2, c[0x0][0xb18] ;  /* 0x0002c600ff027b82 */ /* 0x000eb00000000a00 */
[----:B------:R-:W3:Y:S08]  /*14c0*/  LDC R6, c[0x0][0xb20] ;  /* 0x0002c800ff067b82 */ /* 0x000ef00000000800 */
[----:B------:R-:W4:Y:S01]  /*14d0*/  LDC R12, c[0x0][0xb0c] ;  /* 0x0002c300ff0c7b82 */ /* 0x000f220000000800 */
[----:B-1----:R-:W-:-:S05]  /*14e0*/  IMAD.HI.U32 R4, R21, R4, RZ ;  /* 0x0000000415047227 */ /* 0x002fca00078e00ff */
[----:B------:R-:W-:Y:S01]  /*14f0*/  SHF.R.U32.HI R4, RZ, R5, R4 ;  /* 0x00000005ff047219 */ /* 0x000fe20000011604 */
[----:B--2---:R-:W-:Y:S01]  /*1500*/  IMAD.HI.U32 R3, R20, R3, RZ ;  /* 0x0000000314037227 */ /* 0x004fe200078e00ff */
[----:B------:R-:W-:-:S04]  /*1510*/  ISETP.NE.AND P0, PT, R2, 0x1, PT ;  /* 0x000000010200780c */ /* 0x000fc80003f05270 */
[----:B---3--:R-:W-:-:S04]  /*1520*/  SHF.R.U32.HI R3, RZ, R6, R3 ;  /* 0x00000006ff037219 */ /* 0x008fc80000011603 */
[----:B------:R-:W-:Y:S02]  /*1530*/  SEL R3, R20, R3, !P0 ;  /* 0x0000000314037207 */ /* 0x000fe40004000000 */
[----:B----4-:R-:W-:-:S04]  /*1540*/  ISETP.NE.AND P1, PT, R12, 0x1, PT ;  /* 0x000000010c00780c */ /* 0x010fc80003f25270 */
[----:B------:R-:W-:-:S05]  /*1550*/  SEL R6, R21, R4, !P1 ;  /* 0x0000000415067207 */ /* 0x000fca0004800000 */
[----:B------:R-:W-:Y:S02]  /*1560*/  IMAD.IADD R4, R3, 0x1, -R6 ;  /* 0x0000000103047824 */ /* 0x000fe400078e0a06 */
[----:B------:R-:W-:Y:S02]  /*1570*/  IMAD.IADD R3, R6, 0x1, -R3 ;  /* 0x0000000106037824 */ /* 0x000fe400078e0a03 */
[----:B------:R-:W-:Y:S02]  /*1580*/  IMAD R21, R4, R12, R21 ;  /* 0x0000000c04157224 */ /* 0x000fe400078e0215 */
[----:B------:R-:W-:Y:S02]  /*1590*/  IMAD R20, R3, R2, R20 ;  /* 0x0000000203147224 */ /* 0x000fe400078e0214 */
.L_x_19:
[----:B------:R-:W-:Y:S05]  /*15a0*/  BRA.U !UP1, `(.L_x_20) ;  /* 0x00000001090c7547 */ /* 0x000fea000b800000 */
[----:B------:R-:W-:Y:S01]  /*15b0*/  UCGABAR_WAIT ;  /* 0x0000000000007dc7 */ /* 0x000fe20008000000 */
[----:B------:R-:W-:Y:S01]  /*15c0*/  CCTL.IVALL ;  /* 0x00000000ff00798f */ /* 0x000fe20002000000 */
[----:B------:R-:W-:Y:S05]  /*15d0*/  BRA `(.L_x_21) ;  /* 0x0000000000047947 */ /* 0x000fea0003800000 */
.L_x_20:
[----:B------:R-:W-:Y:S06]  /*15e0*/  BAR.SYNC.DEFER_BLOCKING 0x0 ;  /* 0x0000000000007b1d */ /* 0x000fec0000010000 */
.L_x_21:
[----:B------:R-:W-:Y:S05]  /*15f0*/  BRA.U UP2, `(.L_x_22) ;  /* 0x0000001502447547 */ /* 0x000fea000b800000 */
[----:B------:R-:W1:Y:S01]  /*1600*/  LDCU UR4, c[0x0][0x38c] ;  /* 0x00007180ff0477ac */ /* 0x000e620008000800 */
[----:B------:R-:W2:Y:S01]  /*1610*/  LDC R9, c[0x0][0x370] ;  /* 0x0000dc00ff097b82 */ /* 0x000ea20000000800 */
[C---:B------:R-:W-:Y:S01]  /*1620*/  IMAD.SHL.U32 R17, R11.reuse, 0x80, RZ ;  /* 0x000000800b117824 */ /* 0x040fe200078e00ff */
[----:B------:R-:W-:Y:S01]  /*1630*/  PLOP3.LUT P1, PT, PT, PT, UP5, 0x80, 0x8 ;  /* 0x000000000008781c */ /* 0x000fe20003f2f058 */
[----:B------:R-:W-:Y:S01]  /*1640*/  UISETP.NE.AND UP1, UPT, UR10, URZ, UPT ;  /* 0x000000ff0a00728c */ /* 0x000fe2000bf25270 */
[----:B------:R-:W-:Y:S01]  /*1650*/  ISETP.NE.AND P4, PT, R10, RZ, P5 ;  /* 0x000000ff0a00720c */ /* 0x000fe20002f85270 */
[----:B------:R-:W-:Y:S01]  /*1660*/  IMAD.SHL.U32 R16, R11, 0x40, RZ ;  /* 0x000000400b107824 */ /* 0x000fe200078e00ff */
[----:B------:R-:W-:Y:S01]  /*1670*/  PLOP3.LUT P1, PT, P1, PT, PT, 0x8, 0x80 ;  /* 0x000000000080781c */ /* 0x000fe20000f2e170 */
[----:B------:R-:W-:Y:S01]  /*1680*/  IMAD.MOV.U32 R15, RZ, RZ, 0x1 ;  /* 0x00000001ff0f7424 */ /* 0x000fe200078e00ff */
[----:B------:R-:W3:Y:S01]  /*1690*/  LDC R0, c[0x0][0x374] ;  /* 0x0000dd00ff007b82 */ /* 0x000ee20000000800 */
[----:B------:R-:W-:Y:S01]  /*16a0*/  IMAD.MOV.U32 R14, RZ, RZ, RZ ;  /* 0x000000ffff0e7224 */ /* 0x000fe200078e00ff */
[----:B------:R-:W-:Y:S01]  /*16b0*/  CS2R R12, SRZ ;  /* 0x00000000000c7805 */ /* 0x000fe2000001ff00 */
[----:B------:R-:W-:Y:S01]  /*16c0*/  IMAD.MOV.U32 R10, RZ, RZ, 0x1 ;  /* 0x00000001ff0a7424 */ /* 0x000fe200078e00ff */
[----:B------:R-:W-:Y:S01]  /*16d0*/  LOP3.LUT R17, R17, 0x80, RZ, 0xc0, !PT ;  /* 0x0000008011117812 */ /* 0x000fe200078ec0ff */
[----:B------:R-:W4:Y:S01]  /*16e0*/  LDCU.64 UR14, c[0x0][0x348] ;  /* 0x00006900ff0e77ac */ /* 0x000f220008000a00 */
[----:B-1----:R-:W-:-:S02]  /*16f0*/  UIADD3 UR5, UPT, UPT, UR4, 0x7f, URZ ;  /* 0x0000007f04057890 */ /* 0x002fc4000fffe0ff */
[----:B------:R-:W-:Y:S02]  /*1700*/  USEL UR22, UR6, 0x2, UP1 ;  /* 0x0000000206167887 */ /* 0x000fe40008800000 */
[----:B------:R-:W-:Y:S01]  /*1710*/  USHF.R.S32.HI UR7, URZ, 0x1f, UR5 ;  /* 0x0000001fff077899 */ /* 0x000fe20008011405 */
[----:B------:R-:W-:-:S03]  /*1720*/  UMOV UR23, URZ ;  /* 0x000000ff00177c82 */ /* 0x000fc60008000000 */
[----:B------:R-:W-:Y:S02]  /*1730*/  ULEA.HI UR7, UR7, UR5, URZ, 0x7 ;  /* 0x0000000507077291 */ /* 0x000fe4000f8f38ff */
[----:B------:R-:W-:Y:S02]  /*1740*/  UIADD3 UR5, UPT, UPT, UR4, -0x1, URZ ;  /* 0xffffffff04057890 */ /* 0x000fe4000fffe0ff */
[----:B------:R-:W-:Y:S02]  /*1750*/  USHF.R.S32.HI UR7, URZ, 0x7, UR7 ;  /* 0x00000007ff077899 */ /* 0x000fe40008011407 */
[----:B------:R-:W-:Y:S02]  /*1760*/  UISETP.GE.U32.AND UP2, UPT, UR5, -0xff, UPT ;  /* 0xffffff010500788c */ /* 0x000fe4000bf46070 */
[----:B------:R-:W-:Y:S02]  /*1770*/  UISETP.LT.U32.AND UP0, UPT, UR7, 0x8, UPT ;  /* 0x000000080700788c */ /* 0x000fe4000bf01070 */
[----:B------:R-:W-:-:S02]  /*1780*/  UIADD3 UR4, UPT, UPT, UR4, 0xfe, URZ ;  /* 0x000000fe04047890 */ /* 0x000fc4000fffe0ff */
[----:B------:R-:W-:-:S04]  /*1790*/  USEL UR5, UR7, 0x8, UP0 ;  /* 0x0000000807057887 */ /* 0x000fc80008000000 */
[----:B------:R-:W-:Y:S02]  /*17a0*/  UIADD3 UR21, UPT, UPT, UR5, -0x1, URZ ;  /* 0xffffffff05157890 */ /* 0x000fe4000fffe0ff */
[----:B------:R-:W-:Y:S02]  /*17b0*/  @UP2 UIADD3 UR21, UPT, UPT, UR5, URZ, URZ ;  /* 0x000000ff05152290 */ /* 0x000fe4000fffe0ff */
[----:B------:R-:W-:Y:S02]  /*17c0*/  UIADD3 UR24, UPT, UPT, UR7, -UR5, URZ ;  /* 0x8000000507187290 */ /* 0x000fe4000fffe0ff */
[----:B------:R-:W-:Y:S02]  /*17d0*/  UIADD3 UR13, UPT, UPT, UR21, 0x1, URZ ;  /* 0x00000001150d7890 */ /* 0x000fe4000fffe0ff */
[----:B--2-4-:R-:W-:-:S12]  /*17e0*/  UIADD3 UR21, UPT, UPT, -UR21, URZ, URZ ;  /* 0x000000ff15157290 */ /* 0x014fd8000fffe1ff */
.L_x_42:
[----:B------:R-:W-:Y:S01]  /*17f0*/  UISETP.NE.AND UP0, UPT, UR37, URZ, UPT ;  /* 0x000000ff2500728c */ /* 0x000fe2000bf05270 */
[----:B------:R-:W1:Y:S08]  /*1800*/  S2UR UR37, SR_CgaCtaId ;  /* 0x00000000002579c3 */ /* 0x000e700000008800 */
[----:B------:R-:W-:Y:S05]  /*1810*/  BRA.U UP0, `(.L_x_23) ;  /* 0x0000000100347547 */ /* 0x000fea000b800000 */
[----:B------:R-:W2:Y:S01]  /*1820*/  S2R R2, SR_CgaCtaId ;  /* 0x0000000000027919 */ /* 0x000ea20000008800 */
[----:B------:R-:W-:-:S04]  /*1830*/  MOV R3, 0x400 ;  /* 0x0000040000037802 */ /* 0x000fc80000000f00 */
[----:B--2---:R-:W-:Y:S02]  /*1840*/  LEA R3, R2, R3, 0x18 ;  /* 0x0000000302037211 */ /* 0x004fe400078ec0ff */
[----:B------:R-:W-:-:S03]  /*1850*/  SHF.L.U32 R2, R10, 0x1f, RZ ;  /* 0x0000001f0a027819 */ /* 0x000fc600000006ff */
[----:B------:R-:W-:-:S04]  /*1860*/  IMAD R3, R12, 0x8, R3 ;  /* 0x000000080c037824 */ /* 0x000fc800078e0203 */
[----:B------:R-:W2:Y:S02]  /*1870*/  SYNCS.PHASECHK.TRANS64.TRYWAIT P0, [R3+URZ+0x140], R2 ;  /* 0x00014002030075a7 */ /* 0x000ea400080011ff */
[----:B--2---:R-:W-:Y:S05]  /*1880*/  @!P0 BRA `(.L_x_24) ;  /* 0x0000008400188947 */ /* 0x004fea0003800000 */
.L_x_147:
[----:B------:R-:W-:Y:S01]  /*1890*/  VIADD R12, R12, 0x1 ;  /* 0x000000010c0c7836 */ /* 0x000fe20000000000 */
[----:B------:R2:W-:Y:S04]  /*18a0*/  SYNCS.ARRIVE.TRANS64.A1T0 RZ, [R3+URZ+0x130], RZ ;  /* 0x000130ff03ff79a7 */ /* 0x0005e800081000ff */
[----:B------:R-:W-:-:S04]  /*18b0*/  ISETP.NE.AND P0, PT, R12, 0x2, PT ;  /* 0x000000020c00780c */ /* 0x000fc80003f05270 */
[----:B------:R-:W-:Y:S02]  /*18c0*/  SEL R12, R12, RZ, P0 ;  /* 0x000000ff0c0c7207 */ /* 0x000fe40000000000 */
[----:B--2---:R-:W-:-:S04]  /*18d0*/  SEL R3, RZ, 0x1, P0 ;  /* 0x00000001ff037807 */ /* 0x004fc80000000000 */
[----:B------:R-:W-:-:S07]  /*18e0*/  LOP3.LUT R10, R10, R3, RZ, 0x3c, !PT ;  /* 0x000000030a0a7212 */ /* 0x000fce00078e3cff */
.L_x_23:
[----:B------:R-:W-:Y:S01]  /*18f0*/  UMOV UR6, 0x400 ;  /* 0x0000040000067882 */ /* 0x000fe20000000000 */
[----:B------:R-:W-:Y:S01]  /*1900*/  LEA.HI R3, R21, R21, RZ, 0x1 ;  /* 0x0000001515037211 */ /* 0x000fe200078f08ff */
[----:B-1----:R-:W-:Y:S01]  /*1910*/  ULEA UR6, UR37, UR6, 0x18 ;  /* 0x0000000625067291 */ /* 0x002fe2000f8ec0ff */
[----:B------:R-:W-:Y:S01]  /*1920*/  SHF.L.U32 R2, R15, 0x1f, RZ ;  /* 0x0000001f0f027819 */ /* 0x000fe200000006ff */
[----:B------:R-:W-:Y:S01]  /*1930*/  UISETP.GE.U32.AND UP0, UPT, UR4, 0xff, UPT ;  /* 0x000000ff0400788c */ /* 0x000fe2000bf06070 */
[----:B------:R-:W-:Y:S01]  /*1940*/  R2UR UR35, R16 ;  /* 0x00000000102372ca */ /* 0x000fe200000e0000 */
[----:B------:R-:W-:Y:S01]  /*1950*/  ULEA UR8, UR23, UR6, 0x3 ;  /* 0x0000000617087291 */ /* 0x000fe2000f8e18ff */
[----:B------:R-:W-:Y:S01]  /*1960*/  IMAD.SHL.U32 R3, R3, 0x40, RZ ;  /* 0x0000004003037824 */ /* 0x000fe200078e00ff */
[----:B------:R-:W-:Y:S01]  /*1970*/  R2UR UR11, R17 ;  /* 0x00000000110b72ca */ /* 0x000fe200000e0000 */
[----:B------:R-:W-:-:S03]  /*1980*/  UMOV UR25, URZ ;  /* 0x000000ff00197c82 */ /* 0x000fc60008000000 */
[----:B------:R-:W-:-:S03]  /*1990*/  LOP3.LUT R3, R3, 0xffffff80, RZ, 0xc0, !PT ;  /* 0xffffff8003037812 */ /* 0x000fc600078ec0ff */
[----:B------:R1:W2:Y:S01]  /*19a0*/  SYNCS.PHASECHK.TRANS64.TRYWAIT P0, [UR8+0x40], R2 ;  /* 0x00004002ff0075a7 */ /* 0x0002a20008001108 */
[----:B------:R-:W-:Y:S02]  /*19b0*/  R2UR UR9, R3 ;  /* 0x00000000030972ca */ /* 0x000fe400000e0000 */
[----:B------:R-:W-:-:S11]  /*19c0*/  R2UR UR8, R20 ;  /* 0x00000000140872ca */ /* 0x000fd600000e0000 */
[----:B------:R-:W-:Y:S02]  /*19d0*/  ULOP3.LUT UR35, UR9, 0x40, UR35, 0xf8, !UPT ;  /* 0x0000004009237892 */ /* 0x000fe4000f8ef823 */
[----:B------:R-:W-:Y:S01]  /*19e0*/  ULEA UR11, UR8, UR11, 0x8 ;  /* 0x0000000b080b7291 */ /* 0x000fe2000f8e40ff */
[----:B------:R-:W-:Y:S11]  /*19f0*/  BRA.U !UP0, `(.L_x_25) ;  /* 0x0000000108c07547 */ /* 0x000ff6000b800000 */
[----:B------:R-:W-:Y:S01]  /*1a00*/  UMOV UR16, UR21 ;  /* 0x0000001500107c82 */ /* 0x000fe20008000000 */
[----:B------:R-:W-:Y:S01]  /*1a10*/  UMOV UR17, UR23 ;  /* 0x0000001700117c82 */ /* 0x000fe20008000000 */
[----:B------:R-:W-:-:S05]  /*1a20*/  UMOV UR34, URZ ;  /* 0x000000ff00227c82 */ /* 0x000fca0008000000 */
.L_x_31:
[----:B------:R-:W-:Y:S01]  /*1a30*/  ULEA UR33, UR17, UR6, 0x3 ;  /* 0x0000000611217291 */ /* 0x000fe2000f8e18ff */
[----:B------:R-:W-:Y:S01]  /*1a40*/  @P5 MOV R3, 0xc000 ;  /* 0x0000c00000035802 */ /* 0x000fe20000000f00 */
[----:B-12-4-:R-:W-:Y:S10]  /*1a50*/  @P0 BRA `(.L_x_26) ;  /* 0x00000000000c0947 */ /* 0x016ff40003800000 */
[----:B------:R-:W-:-:S04]  /*1a60*/  SHF.L.U32 R5, R15, 0x1f, RZ ;  /* 0x0000001f0f057819 */ /* 0x000fc800000006ff */
[----:B------:R-:W2:Y:S02]  /*1a70*/  SYNCS.PHASECHK.TRANS64.TRYWAIT P0, [UR33+0x40], R5 ;  /* 0x00004005ff0075a7 */ /* 0x000ea40008001121 */
[----:B--2---:R-:W-:Y:S05]  /*1a80*/  @!P0 BRA `(.L_x_27) ;  /* 0x0000008000ac8947 */ /* 0x004fea0003800000 */
.L_x_26:
[----:B------:R2:W-:Y:S01]  /*1a90*/  @P5 SYNCS.ARRIVE.TRANS64 RZ, [UR33], R3 ;  /* 0x00000003ffff59a7 */ /* 0x0005e20008000021 */
[----:B------:R-:W-:Y:S02]  /*1aa0*/  ULOP3.LUT UR8, UR22, 0x2, URZ, 0xfc, !UPT ;  /* 0x0000000216087892 */ /* 0x000fe4000f8efcff */
[----:B------:R-:W-:Y:S02]  /*1ab0*/  UIADD3 UR16, UPT, UPT, UR16, 0x1, URZ ;  /* 0x0000000110107890 */ /* 0x000fe4000fffe0ff */
[----:B------:R-:W-:Y:S02]  /*1ac0*/  UISETP.NE.AND UP0, UPT, UR8, 0x2, UPT ;  /* 0x000000020800788c */ /* 0x000fe4000bf05270 */
[----:B------:R-:W-:-:S07]  /*1ad0*/  UISETP.NE.AND UP2, UPT, UR16, 0x1, UPT ;  /* 0x000000011000788c */ /* 0x000fce000bf45270 */
[----:B------:R-:W-:Y:S05]  /*1ae0*/  BRA.U UP0, `(.L_x_28) ;  /* 0x0000000100047547 */ /* 0x000fea000b800000 */
[----:B------:R-:W-:Y:S05]  /*1af0*/  BPT.TRAP 0x1 ;  /* 0x000000040000795c */ /* 0x000fea0000300000 */
.L_x_28:
[----:B------:R-:W-:Y:S04]  /*1b00*/  BSSY.RECONVERGENT B0, `(.L_x_29) ;  /* 0x0000003000007945 */ /* 0x000fe80003800200 */
[----:B------:R-:W-:Y:S05]  /*1b10*/  @!P4 BRA `(.L_x_30) ;  /* 0x000000000004c947 */ /* 0x000fea0003800000 */
[----:B------:R-:W-:Y:S05]  /*1b20*/  BPT.TRAP 0x1 ;  /* 0x000000040000795c */ /* 0x000fea0000300000 */
.L_x_30:
[----:B------:R-:W-:Y:S05]  /*1b30*/  BSYNC.RECONVERGENT B0 ;  /* 0x0000000000007941 */ /* 0x000fea0003800200 */
.L_x_29:
[----:B------:R-:W-:Y:S02]  /*1b40*/  UIADD3 UR23, UPT, UPT, UR17, 0x1, URZ ;  /* 0x0000000111177890 */ /* 0x000fe4000fffe0ff */
[----:B------:R-:W-:Y:S02]  /*1b50*/  ULEA UR32, UR17, UR6, 0xd ;  /* 0x0000000611207291 */ /* 0x000fe4000f8e68ff */
[----:B------:R-:W-:Y:S02]  /*1b60*/  UISETP.NE.AND UP0, UPT, UR23, 0x8, UPT ;  /* 0x000000081700788c */ /* 0x000fe4000bf05270 */
[----:B------:R-:W-:Y:S02]  /*1b70*/  UIADD3 UR28, UP1, UPT, UR14, 0x80, URZ ;  /* 0x000000800e1c7890 */ /* 0x000fe4000ff3e0ff */
[----:B------:R-:W-:Y:S02]  /*1b80*/  USEL UR9, URZ, 0x1, UP0 ;  /* 0x00000001ff097887 */ /* 0x000fe40008000000 */
[----:B------:R-:W-:-:S02]  /*1b90*/  USEL UR23, UR23, URZ, UP0 ;  /* 0x000000ff17177287 */ /* 0x000fc40008000000 */
[----:B------:R-:W-:Y:S02]  /*1ba0*/  UIADD3 UR26, UP0, UPT, UR14, 0x180, URZ ;  /* 0x000001800e1a7890 */ /* 0x000fe4000ff1e0ff */
[----:B------:R-:W-:Y:S01]  /*1bb0*/  ULEA UR8, UR23, UR6, 0x3 ;  /* 0x0000000617087291 */ /* 0x000fe2000f8e18ff */
[----:B------:R-:W-:Y:S01]  /*1bc0*/  LOP3.LUT R15, R15, UR9, RZ, 0x3c, !PT ;  /* 0x000000090f0f7c12 */ /* 0x000fe2000f8e3cff */
[----:B------:R-:W-:Y:S02]  /*1bd0*/  ULOP3.LUT UR33, UR33, 0xfefffff8, URZ, 0xc0, !UPT ;  /* 0xfefffff821217892 */ /* 0x000fe4000f8ec0ff */
[----:B------:R-:W-:Y:S01]  /*1be0*/  UIADD3.X UR29, UPT, UPT, URZ, UR15, URZ, UP1, !UPT ;  /* 0x0000000fff1d7290 */ /* 0x000fe20008ffe4ff */
[----:B-1----:R-:W-:Y:S01]  /*1bf0*/  SHF.L.U32 R2, R15, 0x1f, RZ ;  /* 0x0000001f0f027819 */ /* 0x002fe200000006ff */
[----:B------:R-:W-:Y:S02]  /*1c00*/  UIADD3 UR32, UPT, UPT, UR32, 0x6300, URZ ;  /* 0x0000630020207890 */ /* 0x000fe4000fffe0ff */
[----:B------:R-:W-:Y:S01]  /*1c10*/  UIADD3.X UR27, UPT, UPT, URZ, UR15, URZ, UP0, !UPT ;  /* 0x0000000fff1b7290 */ /* 0x000fe200087fe4ff */
[----:B------:R4:W1:Y:S01]  /*1c20*/  SYNCS.PHASECHK.TRANS64.TRYWAIT P0, [UR8+0x40], R2 ;  /* 0x00004002ff0075a7 */ /* 0x0008620008001108 */
[----:B------:R-:W-:Y:S01]  /*1c30*/  ULEA UR8, UR17, UR6, 0xe ;  /* 0x0000000611087291 */ /* 0x000fe2000f8e70ff */
[----:B------:R-:W-:Y:S01]  /*1c40*/  UMOV UR18, 0x0 ;  /* 0x0000000000127882 */ /* 0x000fe20000000000 */
[----:B------:R-:W-:-:S02]  /*1c50*/  UMOV UR19, 0x10000000 ;  /* 0x1000000000137882 */ /* 0x000fc40000000000 */
[----:B------:R-:W-:Y:S01]  /*1c60*/  UIADD3 UR8, UPT, UPT, UR8, 0x16300, URZ ;  /* 0x0001630008087890 */ /* 0x000fe2000fffe0ff */
[----:B------:R2:W-:Y:S01]  /*1c70*/  UTMALDG.3D.2CTA [UR32], [UR28], desc[UR18] ;  /* 0x000012201c0075b4 */ /* 0x0005e20008211000 */
[----:B------:R-:W-:Y:S01]  /*1c80*/  UMOV UR10, UR34 ;  /* 0x00000022000a7c82 */ /* 0x000fe20008000000 */
[----:B------:R-:W-:Y:S01]  /*1c90*/  UMOV UR12, UR36 ;  /* 0x00000024000c7c82 */ /* 0x000fe20008000000 */
[----:B------:R-:W-:Y:S01]  /*1ca0*/  UMOV UR9, UR33 ;  /* 0x0000002100097c82 */ /* 0x000fe20008000000 */
[----:B------:R-:W-:Y:S01]  /*1cb0*/  UMOV UR25, UR13 ;  /* 0x0000000d00197c82 */ /* 0x000fe20008000000 */
[----:B------:R-:W-:-:S03]  /*1cc0*/  UMOV UR17, UR23 ;  /* 0x0000001700117c82 */ /* 0x000fc60008000000 */
[----:B------:R4:W-:Y:S01]  /*1cd0*/  UTMALDG.3D.2CTA [UR8], [UR26], desc[UR18] ;  /* 0x000012081a0075b4 */ /* 0x0009e20008211000 */
[----:B--2---:R-:W-:Y:S01]  /*1ce0*/  UIADD3 UR34, UPT, UPT, UR34, 0x80, URZ ;  /* 0x0000008022227890 */ /* 0x004fe2000fffe0ff */
[----:B------:R-:W-:Y:S11]  /*1cf0*/  BRA.U UP2, `(.L_x_31) ;  /* 0xfffffffd024c7547 */ /* 0x000ff6000b83ffff */
.L_x_25:
[----:B----4-:R-:W-:Y:S01]  /*1d00*/  ULEA UR8, UR23, UR6, 0x3 ;  /* 0x0000000617087291 */ /* 0x010fe2000f8e18ff */
[----:B-1----:R-:W-:Y:S01]  /*1d10*/  SHF.L.U32 R2, R15, 0x1f, RZ ;  /* 0x0000001f0f027819 */ /* 0x002fe200000006ff */
[----:B------:R-:W-:Y:S01]  /*1d20*/  @!P1 SYNCS.ARRIVE.TRANS64.A1T0 RZ, [UR6+0xc8], RZ ;  /* 0x0000c8ffffff99a7 */ /* 0x000fe20008100006 */
[----:B------:R-:W-:-:S06]  /*1d30*/  UISETP.GT.AND UP0, UPT, UR7, UR5, UPT ;  /* 0x000000050700728c */ /* 0x000fcc000bf04270 */
[----:B--2---:R1:W2:Y:S03]  /*1d40*/  SYNCS.PHASECHK.TRANS64.TRYWAIT P0, [UR8+0x40], R2 ;  /* 0x00004002ff0075a7 */ /* 0x0042a60008001108 */
[----:B------:R-:W-:Y:S05]  /*1d50*/  BRA.U !UP0, `(.L_x_32) ;  /* 0x0000000108c07547 */ /* 0x000fea000b800000 */
[----:B------:R-:W-:Y:S01]  /*1d60*/  UIADD3 UR26, UPT, UPT, UR24, UR25, URZ ;  /* 0x00000019181a7290 */ /* 0x000fe2000fffe0ff */
[----:B------:R-:W-:-:S11]  /*1d70*/  UMOV UR27, UR23 ;  /* 0x00000017001b7c82 */ /* 0x000fd60008000000 */
.L_x_38:
[----:B------:R-:W-:Y:S01]  /*1d80*/  ULEA UR17, UR27, UR6, 0x3 ;  /* 0x000000061b117291 */ /* 0x000fe2000f8e18ff */
[----:B--2---:R-:W-:Y:S01]  /*1d90*/  @P5 MOV R3, 0xc000 ;  /* 0x0000c00000035802 */ /* 0x004fe20000000f00 */
[----:B-12---:R-:W-:Y:S10]  /*1da0*/  @P0 BRA `(.L_x_33) ;  /* 0x00000000000c0947 */ /* 0x006ff40003800000 */
[----:B------:R-:W-:-:S04]  /*1db0*/  SHF.L.U32 R5, R15, 0x1f, RZ ;  /* 0x0000001f0f057819 */ /* 0x000fc800000006ff */
[----:B------:R-:W2:Y:S02]  /*1dc0*/  SYNCS.PHASECHK.TRANS64.TRYWAIT P0, [UR17+0x40], R5 ;  /* 0x00004005ff0075a7 */ /* 0x000ea40008001111 */
[----:B--2---:R-:W-:Y:S05]  /*1dd0*/  @!P0 BRA `(.L_x_34) ;  /* 0x0000007c00f08947 */ /* 0x004fea0003800000 */
.L_x_33:
[----:B------:R2:W-:Y:S01]  /*1de0*/  @P5 SYNCS.ARRIVE.TRANS64 RZ, [UR17], R3 ;  /* 0x00000003ffff59a7 */ /* 0x0005e20008000011 */
[----:B------:R-:W-:-:S04]  /*1df0*/  ULOP3.LUT UR8, UR22, 0x2, URZ, 0xfc, !UPT ;  /* 0x0000000216087892 */ /* 0x000fc8000f8efcff */
[----:B------:R-:W-:-:S09]  /*1e00*/  UISETP.NE.AND UP0, UPT, UR8, 0x2, UPT ;  /* 0x000000020800788c */ /* 0x000fd2000bf05270 */
[----:B------:R-:W-:Y:S05]  /*1e10*/  BRA.U UP0, `(.L_x_35) ;  /* 0x0000000100047547 */ /* 0x000fea000b800000 */
[----:B------:R-:W-:Y:S05]  /*1e20*/  BPT.TRAP 0x1 ;  /* 0x000000040000795c */ /* 0x000fea0000300000 */
.L_x_35:
[----:B------:R-:W-:Y:S04]  /*1e30*/  BSSY.RECONVERGENT B0, `(.L_x_36) ;  /* 0x0000003000007945 */ /* 0x000fe80003800200 */
[----:B------:R-:W-:Y:S05]  /*1e40*/  @!P4 BRA `(.L_x_37) ;  /* 0x000000000004c947 */ /* 0x000fea0003800000 */
[----:B------:R-:W-:Y:S05]  /*1e50*/  BPT.TRAP 0x1 ;  /* 0x000000040000795c */ /* 0x000fea0000300000 */
.L_x_37:
[----:B------:R-:W-:Y:S05]  /*1e60*/  BSYNC.RECONVERGENT B0 ;  /* 0x0000000000007941 */ /* 0x000fea0003800200 */
.L_x_36:
        /* <DEDUP_REMOVED lines=9> */
[----:B------:R-:W-:Y:S02]  /*1f00*/  USHF.L.U32 UR18, UR25, 0x7, URZ ;  /* 0x0000000719127899 */ /* 0x000fe400080006ff */
[----:B------:R-:W-:Y:S01]  /*1f10*/  ULOP3.LUT UR17, UR17, 0xfefffff8, URZ, 0xc0, !UPT ;  /* 0xfefffff811117892 */ /* 0x000fe2000f8ec0ff */
[----:B-1----:R-:W-:Y:S01]  /*1f20*/  SHF.L.U32 R2, R15, 0x1f, RZ ;  /* 0x0000001f0f027819 */ /* 0x002fe200000006ff */
[----:B------:R-:W-:Y:S02]  /*1f30*/  UIADD3 UR16, UPT, UPT, UR16, 0x6300, URZ ;  /* 0x0000630010107890 */ /* 0x000fe4000fffe0ff */
[----:B------:R-:W-:Y:S01]  /*1f40*/  UIADD3.X UR33, UPT, UPT, URZ, UR15, URZ, UP1, !UPT ;  /* 0x0000000fff217290 */ /* 0x000fe20008ffe4ff */
[----:B------:R4:W1:Y:S01]  /*1f50*/  SYNCS.PHASECHK.TRANS64.TRYWAIT P0, [UR8+0x40], R2 ;  /* 0x00004002ff0075a7 */ /* 0x0008620008001108 */
[----:B------:R-:W-:-:S02]  /*1f60*/  ULEA UR8, UR27, UR6, 0xe ;  /* 0x000000061b087291 */ /* 0x000fc4000f8e70ff */
[----:B------:R-:W-:Y:S02]  /*1f70*/  UIADD3.X UR31, UPT, UPT, URZ, UR15, URZ, UP0, !UPT ;  /* 0x0000000fff1f7290 */ /* 0x000fe400087fe4ff */
[----:B------:R-:W-:Y:S01]  /*1f80*/  UIADD3 UR8, UPT, UPT, UR8, 0x16300, URZ ;  /* 0x0001630008087890 */ /* 0x000fe2000fffe0ff */
[----:B------:R-:W-:Y:S01]  /*1f90*/  UMOV UR28, 0x0 ;  /* 0x00000000001c7882 */ /* 0x000fe20000000000 */
[----:B------:R-:W-:Y:S01]  /*1fa0*/  UMOV UR29, 0x10000000 ;  /* 0x10000000001d7882 */ /* 0x000fe20000000000 */
[----:B------:R-:W-:Y:S01]  /*1fb0*/  UMOV UR19, UR35 ;  /* 0x0000002300137c82 */ /* 0x000fe20008000000 */
[----:B------:R-:W-:Y:S01]  /*1fc0*/  UMOV UR20, UR36 ;  /* 0x0000002400147c82 */ /* 0x000fe20008000000 */
[----:B------:R-:W-:Y:S01]  /*1fd0*/  UMOV UR12, UR36 ;  /* 0x00000024000c7c82 */ /* 0x000fe20008000000 */
[----:B------:R-:W-:Y:S01]  /*1fe0*/  UMOV UR9, UR17 ;  /* 0x0000001100097c82 */ /* 0x000fe20008000000 */
[----:B------:R-:W-:Y:S01]  /*1ff0*/  UMOV UR10, UR18 ;  /* 0x00000012000a7c82 */ /* 0x000fe20008000000 */
[----:B------:R4:W-:Y:S01]  /*2000*/  UTMALDG.3D.2CTA [UR16], [UR32], desc[UR28] ;  /* 0x00001c10200075b4 */ /* 0x0009e20008211000 */
[----:B------:R-:W-:Y:S01]  /*2010*/  UIADD3 UR25, UPT, UPT, UR25, 0x1, URZ ;  /* 0x0000000119197890 */ /* 0x000fe2000fffe0ff */
[----:B------:R-:W-:-:S03]  /*2020*/  UMOV UR27, UR23 ;  /* 0x00000017001b7c82 */ /* 0x000fc60008000000 */
[----:B------:R-:W-:Y:S01]  /*2030*/  UISETP.NE.AND UP0, UPT, UR25, UR26, UPT ;  /* 0x0000001a1900728c */ /* 0x000fe2000bf05270 */
[----:B------:R4:W-:Y:S08]  /*2040*/  UTMALDG.3D.2CTA [UR8], [UR30], desc[UR28] ;  /* 0x00001c081e0075b4 */ /* 0x0009f00008211000 */
[----:B----4-:R-:W-:Y:S05]  /*2050*/  BRA.U UP0, `(.L_x_38) ;  /* 0xfffffffd00487547 */ /* 0x010fea000b83ffff */
.L_x_32:
[C---:B-1----:R-:W-:Y:S01]  /*2060*/  LEA R2, R14.reuse, UR6, 0x3 ;  /* 0x000000060e027c11 */ /* 0x042fe2000f8e18ff */
[----:B------:R-:W-:Y:S01]  /*2070*/  NOP ;  /* 0x0000000000007918 */ /* 0x000fe20000000000 */
[----:B--2---:R-:W-:Y:S02]  /*2080*/  SHF.L.U32 R3, R13, 0x1f, RZ ;  /* 0x0000001f0d037819 */ /* 0x004fe400000006ff */
[----:B------:R-:W-:Y:S02]  /*2090*/  LEA R4, R14, UR6, 0x4 ;  /* 0x000000060e047c11 */ /* 0x000fe4000f8e20ff */
[----:B------:R-:W1:Y:S02]  /*20a0*/  SYNCS.PHASECHK.TRANS64.TRYWAIT P0, [R2+URZ+0xd0], R3 ;  /* 0x0000d003020075a7 */ /* 0x000e6400080011ff */
[----:B-1----:R-:W-:Y:S05]  /*20b0*/  @!P0 BRA `(.L_x_39) ;  /* 0x0000007c00508947 */ /* 0x002fea0003800000 */
.L_x_150:
[----:B------:R-:W2:Y:S01]  /*20c0*/  LDS.128 R4, [R4+0x160] ;  /* 0x0001600004047984 */ /* 0x000ea20000000c00 */
[----:B------:R-:W-:Y:S01]  /*20d0*/  ISETP.GE.AND P0, PT, R40, 0x1, PT ;  /* 0x000000012800780c */ /* 0x000fe20003f06270 */
[----:B-1----:R-:W-:Y:S01]  /*20e0*/  VIADD R2, R2, 0xe0 ;  /* 0x000000e002027836 */ /* 0x002fe20000000000 */
[----:B------:R-:W-:Y:S01]  /*20f0*/  @!PT LDS RZ, [RZ] ;  /* 0x00000000fffff984 */ /* 0x000fe20000000800 */
[----:B------:R-:W-:Y:S01]  /*2100*/  @!PT LDS RZ, [RZ] ;  /* 0x00000000fffff984 */ /* 0x000fe20000000800 */
[----:B------:R-:W-:Y:S01]  /*2110*/  @!PT LDS RZ, [RZ] ;  /* 0x00000000fffff984 */ /* 0x000fe20000000800 */
[----:B------:R-:W-:Y:S01]  /*2120*/  @!PT LDS RZ, [RZ] ;  /* 0x00000000fffff984 */ /* 0x000fe20000000800 */
[----:B------:R1:W-:Y:S06]  /*2130*/  MEMBAR.ALL.CTA ;  /* 0x0000000000007992 */ /* 0x0003ec0000008000 */
[----:B-1----:R-:W1:Y:S01]  /*2140*/  FENCE.VIEW.ASYNC.S ;  /* 0x00000000000073c6 */ /* 0x002e620000000000 */
[----:B------:R-:W-:-:S04]  /*2150*/  PRMT R2, RZ, 0x654, R2 ;  /* 0x00000654ff027816 */ /* 0x000fc80000000002 */
[----:B-1----:R1:W-:Y:S01]  /*2160*/  SYNCS.ARRIVE.TRANS64.RED.A1T0 RZ, [R2+URZ], RZ ;  /* 0x000000ff02ff79a7 */ /* 0x0023e200081004ff */
[----:B--2---:R-:W-:-:S13]  /*2170*/  LOP3.LUT P2, RZ, R6, 0x1, RZ, 0xc0, !PT ;  /* 0x0000000106ff7812 */ /* 0x004fda000784c0ff */
[----:B------:R-:W-:Y:S01]  /*2180*/  @P2 SHF.R.U32.HI R3, RZ, 0x10, R5 ;  /* 0x00000010ff032819 */ /* 0x000fe20000011605 */
[----:B------:R-:W-:Y:S01]  /*2190*/  VOTEU.ANY UP0, P2 ;  /* 0x0000000000ff7886 */ /* 0x000fe20001000100 */
[----:B------:R-:W-:Y:S02]  /*21a0*/  @P2 MOV R11, R4 ;  /* 0x00000004000b2202 */ /* 0x000fe40000000f00 */
[----:B------:R-:W-:Y:S02]  /*21b0*/  @P2 R2UR.BROADCAST UR8, R3 ;  /* 0x00000000030822ca */ /* 0x000fe400008e0000 */
[----:B------:R-:W-:-:S11]  /*21c0*/  @P2 LOP3.LUT R8, R5, 0xffff, RZ, 0xc0, !PT ;  /* 0x0000ffff05082812 */ /* 0x000fd600078ec0ff */
[----:B------:R-:W-:Y:S01]  /*21d0*/  @UP0 UMOV UR36, UR8 ;  /* 0x0000000800240c82 */ /* 0x000fe20008000000 */
[----:B-1----:R-:W-:Y:S05]  /*21e0*/  @!P0 BRA `(.L_x_40) ;  /* 0x0000000000b88947 */ /* 0x002fea0003800000 */
[----:B------:R-:W3:Y:S01]  /*21f0*/  LDC.64 R4, c[0x0][0xb18] ;  /* 0x0002c600ff047b82 */ /* 0x000ee20000000a00 */
[----:B------:R-:W-:-:S07]  /*2200*/  ISETP.NE.AND P3, PT, R40, 0x1, PT ;  /* 0x000000012800780c */ /* 0x000fce0003f65270 */
[----:B------:R-:W1:Y:S08]  /*2210*/  LDC.64 R6, c[0x0][0xb10] ;  /* 0x0002c400ff067b82 */ /* 0x000e700000000a00 */
[----:B------:R-:W2:Y:S08]  /*2220*/  LDC R18, c[0x0][0xb20] ;  /* 0x0002c800ff127b82 */ /* 0x000eb00000000800 */
[----:B------:R-:W4:Y:S01]  /*2230*/  LDC R20, c[0x0][0xb0c] ;  /* 0x0002c300ff147b82 */ /* 0x000f220000000800 */
[----:B---3--:R-:W-:Y:S01]  /*2240*/  IMAD.HI.U32 R19, R0, R5, RZ ;  /* 0x0000000500137227 */ /* 0x008fe200078e00ff */
[----:B------:R-:W-:-:S03]  /*2250*/  ISETP.NE.AND P0, PT, R4, 0x1, PT ;  /* 0x000000010400780c */ /* 0x000fc60003f05270 */
[----:B------:R-:W-:-:S03]  /*2260*/  IMAD.HI.U32 R5, R8, R5, RZ ;  /* 0x0000000508057227 */ /* 0x000fc600078e00ff */
[----:B------:R-:W3:Y:S01]  /*2270*/  LDC.64 R2, c[0x0][0xb28] ;  /* 0x0002ca00ff027b82 */ /* 0x000ee20000000a00 */
[----:B-1----:R-:W-:-:S04]  /*2280*/  IMAD.HI.U32 R22, R9, R6, RZ ;  /* 0x0000000609167227 */ /* 0x002fc800078e00ff */
[----:B------:R-:W-:Y:S01]  /*2290*/  IMAD.HI.U32 R24, R11, R6, RZ ;  /* 0x000000060b187227 */ /* 0x000fe200078e00ff */
[----:B------:R-:W-:Y:S02]  /*22a0*/  SHF.R.U32.HI R22, RZ, R7, R22 ;  /* 0x00000007ff167219 */ /* 0x000fe40000011616 */
[-C--:B--2---:R-:W-:Y:S02]  /*22b0*/  SHF.R.U32.HI R19, RZ, R18.reuse, R19 ;  /* 0x00000012ff137219 */ /* 0x084fe40000011613 */
[----:B------:R-:W-:Y:S02]  /*22c0*/  SHF.R.U32.HI R5, RZ, R18, R5 ;  /* 0x00000012ff057219 */ /* 0x000fe40000011605 */
[----:B------:R-:W-:Y:S02]  /*22d0*/  SEL R19, R0, R19, !P0 ;  /* 0x0000001300137207 */ /* 0x000fe40004000000 */
[----:B------:R-:W-:Y:S02]  /*22e0*/  SHF.R.U32.HI R24, RZ, R7, R24 ;  /* 0x00000007ff187219 */ /* 0x000fe40000011618 */
[----:B----4-:R-:W-:-:S02]  /*22f0*/  ISETP.NE.AND P1, PT, R20, 0x1, PT ;  /* 0x000000011400780c */ /* 0x010fc40003f25270 */
[----:B------:R-:W-:Y:S02]  /*2300*/  SEL R5, R8, R5, !P0 ;  /* 0x0000000508057207 */ /* 0x000fe40004000000 */
[----:B------:R-:W-:Y:S02]  /*2310*/  SEL R21, R9, R22, !P1 ;  /* 0x0000001609157207 */ /* 0x000fe40004800000 */
[----:B------:R-:W-:Y:S01]  /*2320*/  SEL R7, R11, R24, !P1 ;  /* 0x000000180b077207 */ /* 0x000fe20004800000 */
[----:B---3--:R-:W-:-:S04]  /*2330*/  IMAD.HI.U32 R22, R19, R2, RZ ;  /* 0x0000000213167227 */ /* 0x008fc800078e00ff */
[----:B------:R-:W-:Y:S01]  /*2340*/  IMAD.HI.U32 R6, R21, R2, RZ ;  /* 0x0000000215067227 */ /* 0x000fe200078e00ff */
[----:B------:R-:W-:-:S04]  /*2350*/  @P3 SHF.R.U32.HI R19, RZ, R3, R22 ;  /* 0x00000003ff133219 */ /* 0x000fc80000011616 */
[----:B------:R-:W-:Y:S01]  /*2360*/  @P3 SHF.R.U32.HI R21, RZ, R3, R6 ;  /* 0x00000003ff153219 */ /* 0x000fe20000011606 */
[----:B------:R-:W-:-:S04]  /*2370*/  IMAD R19, R40, R19, RZ ;  /* 0x0000001328137224 */ /* 0x000fc800078e02ff */
[----:B------:R-:W-:Y:S01]  /*2380*/  IMAD R6, R40, R21, RZ ;  /* 0x0000001528067224 */ /* 0x000fe200078e02ff */
[C---:B------:R-:W-:Y:S02]  /*2390*/  ISETP.GE.AND P0, PT, R5.reuse, R19, PT ;  /* 0x000000130500720c */ /* 0x040fe40003f06270 */
[----:B------:R-:W-:Y:S02]  /*23a0*/  IADD3 R19, PT, PT, -R5, RZ, RZ ;  /* 0x000000ff05137210 */ /* 0x000fe40007ffe1ff */
[----:B------:R-:W-:Y:S01]  /*23b0*/  ISETP.GE.OR P0, PT, R7, R6, P0 ;  /* 0x000000060700720c */ /* 0x000fe20000706670 */
[----:B------:R-:W-:-:S04]  /*23c0*/  IMAD.HI.U32 R6, R5, R2, RZ ;  /* 0x0000000205067227 */ /* 0x000fc800078e00ff */
[----:B------:R-:W-:Y:S01]  /*23d0*/  IMAD R8, R4, R19, R8 ;  /* 0x0000001304087224 */ /* 0x000fe200078e0208 */
[----:B------:R-:W-:-:S04]  /*23e0*/  SHF.R.U32.HI R6, RZ, R3, R6 ;  /* 0x00000003ff067219 */ /* 0x000fc80000011606 */
[----:B------:R-:W-:-:S03]  /*23f0*/  SEL R6, R5, R6, !P3 ;  /* 0x0000000605067207 */ /* 0x000fc60005800000 */
[----:B------:R-:W-:-:S04]  /*2400*/  @!P0 IMAD.HI.U32 R18, R7, R2, RZ ;  /* 0x0000000207128227 */ /* 0x000fc800078e00ff */
[----:B------:R-:W-:Y:S01]  /*2410*/  IMAD.MOV R2, RZ, RZ, -R6 ;  /* 0x000000ffff027224 */ /* 0x000fe200078e0a06 */
[----:B------:R-:W-:-:S03]  /*2420*/  @!P0 SHF.R.U32.HI R18, RZ, R3, R18 ;  /* 0x00000003ff128219 */ /* 0x000fc60000011612 */
[----:B------:R-:W-:Y:S01]  /*2430*/  IMAD R2, R40, R2, R5 ;  /* 0x0000000228027224 */ /* 0x000fe200078e0205 */
        /* <DEDUP_REMOVED lines=9> */
.L_x_40:
[----:B------:R-:W1:Y:S02]  /*24d0*/  LDCU UR8, c[0x0][0xb30] ;  /* 0x00016600ff0877ac */ /* 0x000e640008000800 */
[----:B-1----:R-:W-:-:S09]  /*24e0*/  UISETP.NE.AND UP0, UPT, UR8, 0x1, UPT ;  /* 0x000000010800788c */ /* 0x002fd2000bf05270 */
[----:B------:R-:W-:Y:S05]  /*24f0*/  BRA.U UP0, `(.L_x_41) ;  /* 0x0000000100407547 */ /* 0x000fea000b800000 */
[----:B------:R-:W1:Y:S08]  /*2500*/  LDC.64 R4, c[0x0][0xb10] ;  /* 0x0002c400ff047b82 */ /* 0x000e700000000a00 */
[----:B------:R-:W2:Y:S08]  /*2510*/  LDC.64 R2, c[0x0][0xb18] ;  /* 0x0002c600ff027b82 */ /* 0x000eb00000000a00 */
[----:B------:R-:W4:Y:S08]  /*2520*/  LDC R6, c[0x0][0xb20] ;  /* 0x0002c800ff067b82 */ /* 0x000f300000000800 */
[----:B------:R-:W3:Y:S01]  /*2530*/  LDC R18, c[0x0][0xb0c] ;  /* 0x0002c300ff127b82 */ /* 0x000ee20000000800 */
[----:B-1----:R-:W-:-:S05]  /*2540*/  IMAD.HI.U32 R4, R11, R4, RZ ;  /* 0x000000040b047227 */ /* 0x002fca00078e00ff */
[----:B------:R-:W-:Y:S01]  /*2550*/  SHF.R.U32.HI R4, RZ, R5, R4 ;  /* 0x00000005ff047219 */ /* 0x000fe20000011604 */
[----:B--2---:R-:W-:Y:S01]  /*2560*/  IMAD.HI.U32 R3, R8, R3, RZ ;  /* 0x0000000308037227 */ /* 0x004fe200078e00ff */
[----:B------:R-:W-:-:S04]  /*2570*/  ISETP.NE.AND P0, PT, R2, 0x1, PT ;  /* 0x000000010200780c */ /* 0x000fc80003f05270 */
[----:B----4-:R-:W-:-:S04]  /*2580*/  SHF.R.U32.HI R3, RZ, R6, R3 ;  /* 0x00000006ff037219 */ /* 0x010fc80000011603 */
[----:B------:R-:W-:Y:S02]  /*2590*/  SEL R3, R8, R3, !P0 ;  /* 0x0000000308037207 */ /* 0x000fe40004000000 */
[----:B---3--:R-:W-:-:S04]  /*25a0*/  ISETP.NE.AND P1, PT, R18, 0x1, PT ;  /* 0x000000011200780c */ /* 0x008fc80003f25270 */
[----:B------:R-:W-:-:S05]  /*25b0*/  SEL R4, R11, R4, !P1 ;  /* 0x000000040b047207 */ /* 0x000fca0004800000 */
[----:B------:R-:W-:Y:S02]  /*25c0*/  IMAD.IADD R5, R3, 0x1, -R4 ;  /* 0x0000000103057824 */ /* 0x000fe400078e0a04 */
[----:B------:R-:W-:Y:S02]  /*25d0*/  IMAD.IADD R3, R4, 0x1, -R3 ;  /* 0x0000000104037824 */ /* 0x000fe400078e0a03 */
[----:B------:R-:W-:Y:S02]  /*25e0*/  IMAD R11, R5, R18, R11 ;  /* 0x00000012050b7224 */ /* 0x000fe400078e020b */
[----:B------:R-:W-:-:S07]  /*25f0*/  IMAD R8, R3, R2, R8 ;  /* 0x0000000203087224 */ /* 0x000fce00078e0208 */
.L_x_41:
[----:B------:R-:W-:Y:S01]  /*2600*/  VIADD R14, R14, 0x1 ;  /* 0x000000010e0e7836 */ /* 0x000fe20000000000 */
[----:B------:R-:W-:Y:S01]  /*2610*/  PLOP3.LUT P1, PT, PT, PT, PT, 0x80, 0x8 ;  /* 0x000000000008781c */ /* 0x000fe20003f2f070 */
[----:B------:R-:W-:Y:S02]  /*2620*/  IMAD.IADD R21, R11, 0x1, R90 ;  /* 0x000000010b157824 */ /* 0x000fe400078e025a */
[----:B------:R-:W-:Y:S01]  /*2630*/  IMAD.IADD R20, R8, 0x1, R83 ;  /* 0x0000000108147824 */ /* 0x000fe200078e0253 */
[----:B------:R-:W-:-:S04]  /*2640*/  ISETP.NE.AND P0, PT, R14, 0x2, PT ;  /* 0x000000020e00780c */ /* 0x000fc80003f05270 */
[----:B------:R-:W-:Y:S02]  /*2650*/  SEL R2, RZ, 0x1, P0 ;  /* 0x00000001ff027807 */ /* 0x000fe40000000000 */
[----:B------:R-:W-:Y:S02]  /*2660*/  SEL R14, R14, RZ, P0 ;  /* 0x000000ff0e0e7207 */ /* 0x000fe40000000000 */
[----:B------:R-:W-:Y:S01]  /*2670*/  LOP3.LUT R13, R13, R2, RZ, 0x3c, !PT ;  /* 0x000000020d0d7212 */ /* 0x000fe200078e3cff */
[----:B------:R-:W-:Y:S06]  /*2680*/  @P2 BRA `(.L_x_42) ;  /* 0xfffffff000582947 */ /* 0x000fec000383ffff */
[----:B------:R-:W-:Y:S01]  /*2690*/  UIADD3 UR6, UPT, UPT, UR6, 0x40, URZ ;  /* 0x0000004006067890 */ /* 0x000fe2000fffe0ff */
[----:B------:R-:W-:-:S03]  /*26a0*/  SHF.L.U32 R3, R15, 0x1f, RZ ;  /* 0x0000001f0f037819 */ /* 0x000fc600000006ff */
[----:B------:R-:W-:-:S09]  /*26b0*/  ULEA UR4, UR23, UR6, 0x3 ;  /* 0x0000000617047291 */ /* 0x000fd2000f8e18ff */
[----:B------:R-:W1:Y:S02]  /*26c0*/  SYNCS.PHASECHK.TRANS64.TRYWAIT P0, [UR4], R3 ;  /* 0x00000003ff0075a7 */ /* 0x000e640008001104 */
[----:B-1----:R-:W-:Y:S05]  /*26d0*/  @!P0 BRA `(.L_x_43) ;  /* 0x0000007400dc8947 */ /* 0x002fea0003800000 */
.L_x_152:
[----:B------:R-:W-:-:S04]  /*26e0*/  UIADD3 UR5, UPT, UPT, UR23, 0x1, URZ ;  /* 0x0000000117057890 */ /* 0x000fc8000fffe0ff */
[----:B------:R-:W-:-:S04]  /*26f0*/  UISETP.NE.AND UP0, UPT, UR5, 0x8, UPT ;  /* 0x000000080500788c */ /* 0x000fc8000bf05270 */
[----:B------:R-:W-:Y:S02]  /*2700*/  USEL UR7, URZ, 0x1, UP0 ;  /* 0x00000001ff077887 */ /* 0x000fe40008000000 */
[----:B------:R-:W-:-:S04]  /*2710*/  USEL UR5, UR5, URZ, UP0 ;  /* 0x000000ff05057287 */ /* 0x000fc80008000000 */
[----:B------:R-:W-:Y:S01]  /*2720*/  ULEA UR4, UR5, UR6, 0x3 ;  /* 0x0000000605047291 */ /* 0x000fe2000f8e18ff */
[----:B------:R-:W-:-:S04]  /*2730*/  LOP3.LUT R2, R15, UR7, RZ, 0x3c, !PT ;  /* 0x000000070f027c12 */ /* 0x000fc8000f8e3cff */
[----:B-1----:R-:W-:-:S04]  /*2740*/  SHF.L.U32 R3, R2, 0x1f, RZ ;  /* 0x0000001f02037819 */ /* 0x002fc800000006ff */
[----:B------:R-:W1:Y:S02]  /*2750*/  SYNCS.PHASECHK.TRANS64.TRYWAIT P0, [UR4], R3 ;  /* 0x00000003ff0075a7 */ /* 0x000e640008001104 */
[----:B-1----:R-:W-:Y:S05]  /*2760*/  @!P0 BRA `(.L_x_44) ;  /* 0x0000007400d08947 */ /* 0x002fea0003800000 */
.L_x_154:
        /* <DEDUP_REMOVED lines=9> */
.L_x_156:
        /* <DEDUP_REMOVED lines=9> */
.L_x_158:
        /* <DEDUP_REMOVED lines=9> */
.L_x_160:
        /* <DEDUP_REMOVED lines=9> */
.L_x_162:
        /* <DEDUP_REMOVED lines=9> */
.L_x_164:
[----:B------:R-:W-:-:S04]  /*2a40*/  UIADD3 UR5, UPT, UPT, UR5, 0x1, URZ ;  /* 0x0000000105057890 */ /* 0x000fc8000fffe0ff */
[----:B------:R-:W-:-:S04]  /*2a50*/  UISETP.NE.AND UP0, UPT, UR5, 0x8, UPT ;  /* 0x000000080500788c */ /* 0x000fc8000bf05270 */
[----:B------:R-:W-:Y:S02]  /*2a60*/  USEL UR4, URZ, 0x1, UP0 ;  /* 0x00000001ff047887 */ /* 0x000fe40008000000 */
[----:B------:R-:W-:-:S04]  /*2a70*/  USEL UR5, UR5, URZ, UP0 ;  /* 0x000000ff05057287 */ /* 0x000fc80008000000 */
[----:B------:R-:W-:Y:S01]  /*2a80*/  ULEA UR5, UR5, UR6, 0x3 ;  /* 0x0000000605057291 */ /* 0x000fe2000f8e18ff */
[----:B-1----:R-:W-:-:S04]  /*2a90*/  LOP3.LUT R3, R2, UR4, RZ, 0x3c, !PT ;  /* 0x0000000402037c12 */ /* 0x002fc8000f8e3cff */
[----:B------:R-:W-:Y:S01]  /*2aa0*/  SHF.L.U32 R3, R3, 0x1f, RZ ;  /* 0x0000001f03037819 */ /* 0x000fe200000006ff */
[----:B---3--:R-:W-:-:S07]  /*2ab0*/  IMAD.U32 R0, RZ, RZ, UR5 ;  /* 0x00000005ff007e24 */ /* 0x008fce000f8e00ff */
.L_x_50:
[----:B-1----:R1:W2:Y:S02]  /*2ac0*/  SYNCS.PHASECHK.TRANS64.TRYWAIT P0, [R0+URZ], R3 ;  /* 0x00000003000075a7 */ /* 0x0022a400080011ff */
[----:B--2---:R-:W-:Y:S05]  /*2ad0*/  @!P0 NANOSLEEP.SYNCS 0x989680 ;  /* 0x009896800000895d */ /* 0x004fea0003900000 */
[----:B------:R-:W2:Y:S02]  /*2ae0*/  @!P0 SYNCS.PHASECHK.TRANS64 P0, [R0+URZ], R3 ;  /* 0x00000003000085a7 */ /* 0x000ea400080010ff */
[----:B--2---:R-:W-:Y:S05]  /*2af0*/  @P0 EXIT ;  /* 0x000000000000094d */ /* 0x004fea0003800000 */
[----:B------:R-:W-:Y:S05]  /*2b00*/  BRA `(.L_x_50) ;  /* 0xfffffffc00ec7947 */ /* 0x000fea000383ffff */
.L_x_22:
[----:B------:R-:W-:-:S04]  /*2b10*/  UISETP.NE.AND UP1, UPT, UR37, URZ, UPT ;  /* 0x000000ff2500728c */ /* 0x000fc8000bf25270 */
[----:B------:R-:W-:-:S09]  /*2b20*/  UISETP.NE.OR UP1, UPT, UR10, 0x1, UP1 ;  /* 0x000000010a00788c */ /* 0x000fd20008f25670 */
[----:B------:R-:W-:Y:S05]  /*2b30*/  BRA.U UP1, `(.L_x_51) ;  /* 0x00000005014c7547 */ /* 0x000fea000b800000 */
[----:B------:R-:W-:Y:S01]  /*2b40*/  HFMA2 R11, -RZ, RZ, 0, 0 ;  /* 0x00000000ff0b7431 */ /* 0x000fe200000001ff */
[----:B------:R-:W-:Y:S01]  /*2b50*/  ISETP.GE.U32.AND P2, PT, R10, 0x2, PT ;  /* 0x000000020a00780c */ /* 0x000fe20003f46070 */
[----:B------:R-:W-:Y:S01]  /*2b60*/  IMAD.MOV.U32 R12, RZ, RZ, 0x1 ;  /* 0x00000001ff0c7424 */ /* 0x000fe200078e00ff */
[----:B------:R-:W-:Y:S01]  /*2b70*/  CS2R R8, SRZ ;  /* 0x0000000000087805 */ /* 0x000fe2000001ff00 */
[----:B------:R-:W-:Y:S01]  /*2b80*/  IMAD.MOV.U32 R3, RZ, RZ, RZ ;  /* 0x000000ffff037224 */ /* 0x000fe200078e00ff */
[----:B------:R-:W-:Y:S01]  /*2b90*/  UMOV UR4, 0x400 ;  /* 0x0000040000047882 */ /* 0x000fe20000000000 */
[----:B------:R-:W-:Y:S01]  /*2ba0*/  UMOV UR6, URZ ;  /* 0x000000ff00067c82 */ /* 0x000fe20008000000 */
[----:B------:R-:W-:-:S12]  /*2bb0*/  ULEA UR37, UR37, UR4, 0x18 ;  /* 0x0000000425257291 */ /* 0x000fd8000f8ec0ff */
.L_x_55:
[----:B------:R-:W-:Y:S02]  /*2bc0*/  LEA R0, R3, UR37, 0x3 ;  /* 0x0000002503007c11 */ /* 0x000fe4000f8e18ff */
[----:B------:R-:W-:-:S03]  /*2bd0*/  SHF.L.U32 R5, R8, 0x1f, RZ ;  /* 0x0000001f08057819 */ /* 0x000fc600000006ff */
[----:B------:R-:W-:Y:S01]  /*2be0*/  VIADD R4, R0, 0x140 ;  /* 0x0000014000047836 */ /* 0x000fe20000000000 */
[----:B------:R-:W1:Y:S02]  /*2bf0*/  SYNCS.PHASECHK.TRANS64.TRYWAIT P0, [R0+URZ+0x130], R5 ;  /* 0x00013005000075a7 */ /* 0x000e6400080011ff */
[----:B-1----:R-:W-:Y:S05]  /*2c00*/  @!P0 BRA `(.L_x_52) ;  /* 0x0000007400388947 */ /* 0x002fea0003800000 */
.L_x_165:
[----:B------:R-:W-:Y:S01]  /*2c10*/  ULEA UR5, UR6, UR37, 0x3 ;  /* 0x0000002506057291 */ /* 0x000fe2000f8e18ff */
[----:B------:R-:W-:Y:S01]  /*2c20*/  PRMT R4, RZ, 0x654, R4 ;  /* 0x00000654ff047816 */ /* 0x000fe20000000004 */
[----:B-1----:R-:W-:Y:S01]  /*2c30*/  @!P2 IMAD.MOV.U32 R5, RZ, RZ, 0x10 ;  /* 0x00000010ff05a424 */ /* 0x002fe200078e00ff */
[----:B------:R-:W-:Y:S01]  /*2c40*/  SHF.L.U32 R7, R12, 0x1f, RZ ;  /* 0x0000001f0c077819 */ /* 0x000fe200000006ff */
[----:B------:R-:W-:Y:S01]  /*2c50*/  UIADD3 UR4, UPT, UPT, UR5, 0xd0, URZ ;  /* 0x000000d005047890 */ /* 0x000fe2000fffe0ff */
[----:B------:R1:W-:Y:S05]  /*2c60*/  SYNCS.ARRIVE.TRANS64.RED.A1T0 RZ, [R4+URZ], RZ ;  /* 0x000000ff04ff79a7 */ /* 0x0003ea00081004ff */
[----:B------:R-:W-:Y:S01]  /*2c70*/  IMAD.U32 R13, RZ, RZ, UR4 ;  /* 0x00000004ff0d7e24 */ /* 0x000fe2000f8e00ff */
[----:B------:R-:W2:Y:S04]  /*2c80*/  SYNCS.PHASECHK.TRANS64.TRYWAIT P0, [UR5+0xe0], R7 ;  /* 0x0000e007ff0075a7 */ /* 0x000ea80008001105 */
[----:B------:R-:W-:Y:S01]  /*2c90*/  PRMT R13, R10, 0x654, R13 ;  /* 0x000006540a0d7816 */ /* 0x000fe2000000000d */
[----:B-12---:R-:W-:Y:S06]  /*2ca0*/  @!P0 BRA `(.L_x_53) ;  /* 0x0000007400248947 */ /* 0x006fec0003800000 */
.L_x_167:
[----:B------:R-:W-:Y:S01]  /*2cb0*/  ULEA UR4, UR6, UR37, 0x4 ;  /* 0x0000002506047291 */ /* 0x000fe2000f8e20ff */
[----:B------:R-:W-:Y:S01]  /*2cc0*/  SEL R2, R13, R2, !P2 ;  /* 0x000000020d027207 */ /* 0x000fe20005000000 */
[----:B------:R-:W-:Y:S01]  /*2cd0*/  UIADD3 UR5, UPT, UPT, UR5, 0xd0, URZ ;  /* 0x000000d005057890 */ /* 0x000fe2000fffe0ff */
[----:B-1----:R-:W-:Y:S01]  /*2ce0*/  LEA R0, R11, UR37, 0x3 ;  /* 0x000000250b007c11 */ /* 0x002fe2000f8e18ff */
[----:B------:R-:W-:Y:S01]  /*2cf0*/  UIADD3 UR4, UPT, UPT, UR4, 0x160, URZ ;  /* 0x0000016004047890 */ /* 0x000fe2000fffe0ff */
[----:B------:R1:W-:Y:S01]  /*2d00*/  @!P2 SYNCS.ARRIVE.TRANS64.RED RZ, [R2+URZ], R5 ;  /* 0x0000000502ffa9a7 */ /* 0x0003e200080004ff */
[----:B------:R-:W-:Y:S01]  /*2d10*/  UIADD3 UR6, UPT, UPT, UR6, 0x1, URZ ;  /* 0x0000000106067890 */ /* 0x000fe2000fffe0ff */
[----:B------:R-:W-:-:S03]  /*2d20*/  VIADD R3, R3, 0x1 ;  /* 0x0000000103037836 */ /* 0x000fc60000000000 */
[----:B------:R-:W-:Y:S02]  /*2d30*/  UISETP.NE.AND UP0, UPT, UR6, 0x2, UPT ;  /* 0x000000020600788c */ /* 0x000fe4000bf05270 */
[----:B------:R-:W-:Y:S01]  /*2d40*/  ISETP.NE.AND P0, PT, R3, 0x2, PT ;  /* 0x000000020300780c */ /* 0x000fe20003f05270 */
[----:B------:R-:W-:Y:S06]  /*2d50*/  UGETNEXTWORKID.BROADCAST [UR4], [UR5] ;  /* 0x00000000040073ca */ /* 0x000fec0008000100 */
[----:B------:R-:W-:Y:S02]  /*2d60*/  USEL UR4, URZ, 0x1, UP0 ;  /* 0x00000001ff047887 */ /* 0x000fe40008000000 */
[----:B------:R-:W-:-:S04]  /*2d70*/  USEL UR6, UR6, URZ, UP0 ;  /* 0x000000ff06067287 */ /* 0x000fc80008000000 */
[----:B------:R-:W-:Y:S02]  /*2d80*/  LOP3.LUT R12, R12, UR4, RZ, 0x3c, !PT ;  /* 0x000000040c0c7c12 */ /* 0x000fe4000f8e3cff */
[----:B-1----:R-:W-:-:S04]  /*2d90*/  SHF.L.U32 R5, R9, 0x1f, RZ ;  /* 0x0000001f09057819 */ /* 0x002fc800000006ff */
[----:B------:R-:W1:Y:S02]  /*2da0*/  SYNCS.PHASECHK.TRANS64.TRYWAIT P1, [R0+URZ+0xd0], R5 ;  /* 0x0000d005000075a7 */ /* 0x000e6400080211ff */
[----:B-1----:R-:W-:Y:S05]  /*2db0*/  @!P1 BRA `(.L_x_54) ;  /* 0x0000007000f89947 */ /* 0x002fea0003800000 */
.L_x_168:
[----:B------:R-:W-:Y:S01]  /*2dc0*/  LEA R4, R11, UR37, 0x4 ;  /* 0x000000250b047c11 */ /* 0x000fe2000f8e20ff */
[----:B-1----:R-:W-:Y:S01]  /*2dd0*/  VIADD R0, R0, 0xe0 ;  /* 0x000000e000007836 */ /* 0x002fe20000000000 */
[----:B------:R-:W-:Y:S01]  /*2de0*/  SEL R3, R3, RZ, P0 ;  /* 0x000000ff03037207 */ /* 0x000fe20000000000 */
[----:B------:R-:W-:-:S03]  /*2df0*/  VIADD R11, R11, 0x1 ;  /* 0x000000010b0b7836 */ /* 0x000fc60000000000 */
[----:B------:R-:W1:Y:S01]  /*2e00*/  LDS.128 R4, [R4+0x160] ;  /* 0x0001600004047984 */ /* 0x000e620000000c00 */
[----:B------:R-:W-:Y:S02]  /*2e10*/  PRMT R0, RZ, 0x654, R0 ;  /* 0x00000654ff007816 */ /* 0x000fe40000000000 */
[C---:B------:R-:W-:Y:S01]  /*2e20*/  ISETP.NE.AND P1, PT, R11.reuse, 0x2, PT ;  /* 0x000000020b00780c */ /* 0x040fe20003f25270 */
[----:B------:R-:W-:Y:S01]  /*2e30*/  @!PT LDS RZ, [RZ] ;  /* 0x00000000fffff984 */ /* 0x000fe20000000800 */
[----:B------:R-:W-:Y:S01]  /*2e40*/  @!PT LDS RZ, [RZ] ;  /* 0x00000000fffff984 */ /* 0x000fe20000000800 */
[----:B------:R-:W-:Y:S01]  /*2e50*/  @!PT LDS RZ, [RZ] ;  /* 0x00000000fffff984 */ /* 0x000fe20000000800 */
[----:B------:R-:W-:Y:S01]  /*2e60*/  @!PT LDS RZ, [RZ] ;  /* 0x00000000fffff984 */ /* 0x000fe20000000800 */
[----:B------:R2:W-:Y:S06]  /*2e70*/  MEMBAR.ALL.CTA ;  /* 0x0000000000007992 */ /* 0x0005ec0000008000 */
[----:B--2---:R-:W2:Y:S01]  /*2e80*/  FENCE.VIEW.ASYNC.S ;  /* 0x00000000000073c6 */ /* 0x004ea20000000000 */
[----:B------:R-:W-:Y:S01]  /*2e90*/  SEL R11, R11, RZ, P1 ;  /* 0x000000ff0b0b7207 */ /* 0x000fe20000800000 */
[----:B--2---:R2:W-:Y:S01]  /*2ea0*/  SYNCS.ARRIVE.TRANS64.RED.A1T0 RZ, [R0+URZ], RZ ;  /* 0x000000ff00ff79a7 */ /* 0x0045e200081004ff */
[----:B-1----:R-:W-:-:S02]  /*2eb0*/  LOP3.LUT P3, RZ, R6, 0x1, RZ, 0xc0, !PT ;  /* 0x0000000106ff7812 */ /* 0x002fc4000786c0ff */
[----:B------:R-:W-:-:S04]  /*2ec0*/  SEL R5, RZ, 0x1, P0 ;  /* 0x00000001ff057807 */ /* 0x000fc80000000000 */
[----:B------:R-:W-:Y:S02]  /*2ed0*/  LOP3.LUT R8, R8, R5, RZ, 0x3c, !PT ;  /* 0x0000000508087212 */ /* 0x000fe400078e3cff */
[----:B--2---:R-:W-:-:S04]  /*2ee0*/  SEL R0, RZ, 0x1, P1 ;  /* 0x00000001ff007807 */ /* 0x004fc80000800000 */
[----:B------:R-:W-:Y:S01]  /*2ef0*/  LOP3.LUT R9, R9, R0, RZ, 0x3c, !PT ;  /* 0x0000000009097212 */ /* 0x000fe200078e3cff */
[----:B------:R-:W-:Y:S06]  /*2f00*/  @P3 BRA `(.L_x_55) ;  /* 0xfffffffc002c3947 */ /* 0x000fec000383ffff */
[----:B------:R-:W-:Y:S01]  /*2f10*/  ULEA UR5, UR6, UR37, 0x3 ;  /* 0x0000002506057291 */ /* 0x000fe2000f8e18ff */
[----:B------:R-:W-:-:S08]  /*2f20*/  SHF.L.U32 R3, R12, 0x1f, RZ ;  /* 0x0000001f0c037819 */ /* 0x000fd000000006ff */
[----:B------:R-:W1:Y:S02]  /*2f30*/  SYNCS.PHASECHK.TRANS64 P0, [UR5+0xe0], R3 ;  /* 0x0000e003ff0075a7 */ /* 0x000e640008001005 */
[----:B-1----:R-:W-:Y:S05]  /*2f40*/  @P0 BRA `(.L_x_56) ;  /* 0x0000000000080947 */ /* 0x002fea0003800000 */
[----:B------:R-:W1:Y:S02]  /*2f50*/  SYNCS.PHASECHK.TRANS64.TRYWAIT P0, [UR5+0xe0], R3 ;  /* 0x0000e003ff0075a7 */ /* 0x000e640008001105 */
[----:B-1----:R-:W-:Y:S05]  /*2f60*/  @!P0 BRA `(.L_x_57) ;  /* 0x0000007000a08947 */ /* 0x002fea0003800000 */
.L_x_56:
[----:B------:R-:W-:-:S04]  /*2f70*/  UIADD3 UR4, UPT, UPT, UR6, 0x1, URZ ;  /* 0x0000000106047890 */ /* 0x000fc8000fffe0ff */
[----:B------:R-:W-:-:S04]  /*2f80*/  UISETP.NE.AND UP0, UPT, UR4, 0x2, UPT ;  /* 0x000000020400788c */ /* 0x000fc8000bf05270 */
[----:B------:R-:W-:Y:S02]  /*2f90*/  USEL UR7, URZ, 0x1, UP0 ;  /* 0x00000001ff077887 */ /* 0x000fe40008000000 */
[----:B------:R-:W-:-:S04]  /*2fa0*/  USEL UR4, UR4, URZ, UP0 ;  /* 0x000000ff04047287 */ /* 0x000fc80008000000 */
[----:B------:R-:W-:Y:S01]  /*2fb0*/  ULEA UR4, UR4, UR37, 0x3 ;  /* 0x0000002504047291 */ /* 0x000fe2000f8e18ff */
[----:B-1----:R-:W-:-:S04]  /*2fc0*/  LOP3.LUT R3, R12, UR7, RZ, 0x3c, !PT ;  /* 0x000000070c037c12 */ /* 0x002fc8000f8e3cff */
[----:B------:R-:W-:-:S04]  /*2fd0*/  SHF.L.U32 R0, R3, 0x1f, RZ ;  /* 0x0000001f03007819 */ /* 0x000fc800000006ff */
[----:B------:R-:W1:Y:S02]  /*2fe0*/  SYNCS.PHASECHK.TRANS64 P0, [UR4+0xe0], R0 ;  /* 0x0000e000ff0075a7 */ /* 0x000e640008001004 */
[----:B-1----:R-:W-:Y:S05]  /*2ff0*/  @P0 EXIT ;  /* 0x000000000000094d */ /* 0x002fea0003800000 */
[----:B------:R-:W-:Y:S02]  /*3000*/  SHF.L.U32 R3, R3, 0x1f, RZ ;  /* 0x0000001f03037819 */ /* 0x000fe400000006ff */
[----:B------:R-:W-:-:S07]  /*3010*/  MOV R0, UR4 ;  /* 0x0000000400007c02 */ /* 0x000fce0008000f00 */
.L_x_58:
[----:B-1----:R1:W2:Y:S02]  /*3020*/  SYNCS.PHASECHK.TRANS64.TRYWAIT P0, [R0+URZ+0xe0], R3 ;  /* 0x0000e003000075a7 */ /* 0x0022a400080011ff */
[----:B--2---:R-:W-:Y:S05]  /*3030*/  @!P0 NANOSLEEP.SYNCS 0x989680 ;  /* 0x009896800000895d */ /* 0x004fea0003900000 */
[----:B------:R-:W2:Y:S02]  /*3040*/  @!P0 SYNCS.PHASECHK.TRANS64 P0, [R0+URZ+0xe0], R3 ;  /* 0x0000e003000085a7 */ /* 0x000ea400080010ff */
[----:B--2---:R-:W-:Y:S05]  /*3050*/  @P0 EXIT ;  /* 0x000000000000094d */ /* 0x004fea0003800000 */
[----:B------:R-:W-:Y:S05]  /*3060*/  BRA `(.L_x_58) ;  /* 0xfffffffc00ec7947 */ /* 0x000fea000383ffff */
.L_x_51:
[----:B------:R-:W-:Y:S05]  /*3070*/  BRA.U UP4, `(.L_x_59) ;  /* 0x0000001104d87547 */ /* 0x000fea000b800000 */
[----:B------:R-:W-:Y:S01]  /*3080*/  UMOV UR6, 0x40 ;  /* 0x0000004000067882 */ /* 0x000fe20000000000 */
[----:B------:R-:W-:Y:S01]  /*3090*/  NOP ;  /* 0x0000000000007918 */ /* 0x000fe20000000000 */
[----:B------:R-:W-:Y:S01]  /*30a0*/  ULEA UR6, UR37, UR6, 0x18 ;  /* 0x0000000625067291 */ /* 0x000fe2000f8ec0ff */
[----:B------:R-:W-:Y:S02]  /*30b0*/  UMOV UR7, 0x400 ;  /* 0x0000040000077882 */ /* 0x000fe40000000000 */
[----:B------:R-:W-:-:S06]  /*30c0*/  ULEA UR37, UR37, UR7, 0x18 ;  /* 0x0000000725257291 */ /* 0x000fcc000f8ec0ff */
[----:B------:R-:W1:Y:S02]  /*30d0*/  LDS.U8 R2, [UR6+0x1c] ;  /* 0x00001c06ff027984 */ /* 0x000e640008000000 */
[----:B-1----:R-:W-:-:S13]  /*30e0*/  ISETP.NE.AND P0, PT, R2, RZ, PT ;  /* 0x000000ff0200720c */ /* 0x002fda0003f05270 */
[----:B------:R-:W-:Y:S05]  /*30f0*/  @P0 BRA `(.L_x_60) ;  /* 0x0000000400080947 */ /* 0x000fea0003800000 */
[----:B------:R-:W-:Y:S02]  /*3100*/  UISETP.NE.U32.AND UP0, UPT, UR5, 0x1, UPT ;  /* 0x000000010500788c */ /* 0x000fe4000bf05070 */
[----:B------:R-:W-:-:S07]  /*3110*/  UIADD3 UR8, UPT, UPT, UR6, 0x8, URZ ;  /* 0x0000000806087890 */ /* 0x000fce000fffe0ff */
[----:B------:R-:W-:Y:S05]  /*3120*/  BRA.U !UP0, `(.L_x_61) ;  /* 0x00000001089c7547 */ /* 0x000fea000b800000 */
[----:B------:R-:W-:Y:S01]  /*3130*/  ELECT P0, URZ, PT ;  /* 0x0000000000ff782f */ /* 0x000fe20003800000 */
[----:B------:R-:W-:-:S12]  /*3140*/  BSSY B0, `(.L_x_61) ;  /* 0x0000025000007945 */ /* 0x000fd80003800000 */
[----:B------:R-:W-:Y:S05]  /*3150*/  @!P0 BRA `(.L_x_62) ;  /* 0x00000000008c8947 */ /* 0x000fea0003800000 */
[----:B------:R-:W-:-:S05]  /*3160*/  UMOV UR7, 0x10 ;  /* 0x0000001000077882 */ /* 0x000fca0000000000 */
[----:B------:R-:W-:Y:S04]  /*3170*/  DEPBAR.LE SB1, 0x36 ;  /* 0x00009d800000791a */ /* 0x000fe80000000000 */
[----:B------:R-:W1:Y:S02]  /*3180*/  UTCATOMSWS.2CTA.FIND_AND_SET.ALIGN UP1, UR7, UR7 ;  /* 0x00000007000775e3 */ /* 0x000e640008220800 */
[----:B-1----:R-:W-:Y:S01]  /*3190*/  MOV R11, UR7 ;  /* 0x00000007000b7c02 */ /* 0x002fe20008000f00 */
[----:B------:R-:W-:Y:S06]  /*31a0*/  BRA.U UP1, `(.L_x_63) ;  /* 0x0000000101187547 */ /* 0x000fec000b800000 */
.L_x_64:
[----:B------:R-:W-:Y:S05]  /*31b0*/  NANOSLEEP 0x64 ;  /* 0x000000640000795d */ /* 0x000fea0003800000 */
[----:B------:R-:W-:-:S05]  /*31c0*/  UMOV UR7, 0x10 ;  /* 0x0000001000077882 */ /* 0x000fca0000000000 */
[----:B------:R-:W-:Y:S04]  /*31d0*/  DEPBAR.LE SB1, 0x36 ;  /* 0x00009d800000791a */ /* 0x000fe80000000000 */
[----:B------:R-:W1:Y:S02]  /*31e0*/  UTCATOMSWS.2CTA.FIND_AND_SET.ALIGN UP1, UR7, UR7 ;  /* 0x00000007000775e3 */ /* 0x000e640008220800 */
[----:B-1----:R-:W-:Y:S01]  /*31f0*/  MOV R11, UR7 ;  /* 0x00000007000b7c02 */ /* 0x002fe20008000f00 */
[----:B------:R-:W-:Y:S05]  /*3200*/  BRA.U !UP1, `(.L_x_64) ;  /* 0xfffffffd09e87547 */ /* 0x000fea000b83ffff */
.L_x_63:
[----:B------:R-:W1:Y:S01]  /*3210*/  LDS R5, [UR6+0x10] ;  /* 0x00001006ff057984 */ /* 0x000e620008000800 */
[----:B------:R-:W-:Y:S01]  /*3220*/  IMAD.U32 R3, RZ, RZ, UR37 ;  /* 0x00000025ff037e24 */ /* 0x000fe2000f8e00ff */
[----:B------:R-:W-:-:S03]  /*3230*/  MOV R2, UR4 ;  /* 0x0000000400027c02 */ /* 0x000fc60008000f00 */
[----:B------:R-:W-:Y:S01]  /*3240*/  VIADD R3, R3, 0x180 ;  /* 0x0000018003037836 */ /* 0x000fe20000000000 */
[----:B-1----:R-:W-:-:S04]  /*3250*/  SHF.L.U32 R5, R5, 0x1f, RZ ;  /* 0x0000001f05057819 */ /* 0x002fc800000006ff */
[----:B------:R-:W1:Y:S02]  /*3260*/  SYNCS.PHASECHK.TRANS64.TRYWAIT P0, [UR6+0x8], R5 ;  /* 0x00000805ff0075a7 */ /* 0x000e640008001106 */
[----:B-1----:R-:W-:Y:S05]  /*3270*/  @P0 BRA `(.L_x_65) ;  /* 0x0000000000080947 */ /* 0x002fea0003800000 */
[----:B------:R-:W1:Y:S02]  /*3280*/  SYNCS.PHASECHK.TRANS64.TRYWAIT P0, [UR6+0x8], R5 ;  /* 0x00000805ff0075a7 */ /* 0x000e640008001106 */
[----:B-1----:R-:W-:Y:S05]  /*3290*/  @!P0 BRA `(.L_x_66) ;  /* 0x0000006c00ec8947 */ /* 0x002fea0003800000 */
.L_x_65:
[----:B-1----:R-:W-:Y:S01]  /*32a0*/  HFMA2 R4, -RZ, RZ, 0, 5.9604644775390625e-08 ;  /* 0x00000001ff047431 */ /* 0x002fe200000001ff */
[----:B------:R-:W-:Y:S01]  /*32b0*/  UPRMT UR7, UR4, 0x654, UR8 ;  /* 0x0000065404077896 */ /* 0x000fe20008000008 */
[----:B------:R-:W-:Y:S01]  /*32c0*/  IMAD.MOV.U32 R6, RZ, RZ, 0xffff ;  /* 0x0000ffffff067424 */ /* 0x000fe200078e00ff */
[----:B------:R-:W-:Y:S01]  /*32d0*/  PRMT R2, R2, 0x654, R3 ;  /* 0x0000065402027816 */ /* 0x000fe20000000003 */
[----:B------:R-:W-:Y:S02]  /*32e0*/  IMAD.MOV.U32 R5, RZ, RZ, 0x4 ;  /* 0x00000004ff057424 */ /* 0x000fe400078e00ff */
[----:B------:R-:W-:Y:S01]  /*32f0*/  IMAD.SHL.U32 R9, R11, 0x20, RZ ;  /* 0x000000200b097824 */ /* 0x000fe200078e00ff */
[----:B------:R-:W-:Y:S02]  /*3300*/  MOV R3, UR7 ;  /* 0x0000000700037c02 */ /* 0x000fe40008000f00 */
[-C--:B------:R-:W-:Y:S01]  /*3310*/  SHF.L.U32 R7, R6, R11.reuse, RZ ;  /* 0x0000000b06077219 */ /* 0x080fe200000006ff */
[----:B------:R1:W-:Y:S01]  /*3320*/  SYNCS.ARRIVE.TRANS64.RED RZ, [UR7], R5 ;  /* 0x00000005ffff79a7 */ /* 0x0003e20008000407 */
[----:B------:R-:W-:Y:S01]  /*3330*/  SHF.L.U32 R6, R4, R11, RZ ;  /* 0x0000000b04067219 */ /* 0x000fe200000006ff */
[----:B------:R1:W-:Y:S04]  /*3340*/  STS [UR37+0x180], R9 ;  /* 0x00018009ff007988 */ /* 0x0003e80008000825 */
[----:B------:R1:W-:Y:S04]  /*3350*/  STAS [R2.64], R11 ;  /* 0x0000000b02007dbd */ /* 0x0003e8000c0008ff */
[----:B------:R1:W-:Y:S04]  /*3360*/  ATOMS.OR RZ, [UR6+0x14], R7 ;  /* 0x00001407ffff798c */ /* 0x0003e8000b000006 */
[----:B------:R1:W-:Y:S04]  /*3370*/  ATOMS.OR RZ, [UR6+0x18], R6 ;  /* 0x00001806ffff798c */ /* 0x0003e8000b000006 */
[----:B------:R1:W-:Y:S02]  /*3380*/  ATOMS.XOR RZ, [UR6+0x10], R4 ;  /* 0x00001004ffff798c */ /* 0x0003e4000b800006 */
.L_x_62:
[----:B------:R-:W-:Y:S05]  /*3390*/  BSYNC B0 ;  /* 0x0000000000007941 */ /* 0x000fea0003800000 */
.L_x_61:
[----:B------:R-:W-:Y:S05]  /*33a0*/  BRA.U UP0, `(.L_x_67) ;  /* 0x00000001006c7547 */ /* 0x000fea000b800000 */
[----:B------:R-:W-:-:S03]  /*33b0*/  UMOV UR7, 0xffffffff ;  /* 0xffffffff00077882 */ /* 0x000fc60000000000 */
[----:B------:R-:W-:Y:S05]  /*33c0*/  BRA.DIV UR7, `(.L_x_68) ;  /* 0x0000006e07b87947 */ /* 0x000fea000b800000 */
[----:B------:R-:W-:-:S13]  /*33d0*/  ELECT P6, URZ, PT ;  /* 0x0000000000ff782f */ /* 0x000fda00038c0000 */
.L_x_172:
[----:B------:R-:W-:Y:S05]  /*33e0*/  @!P6 BRA `(.L_x_67) ;  /* 0x00000000005ce947 */ /* 0x000fea0003800000 */
[----:B-1----:R-:W1:Y:S02]  /*33f0*/  LDS R3, [UR6+0x10] ;  /* 0x00001006ff037984 */ /* 0x002e640008000800 */
[----:B-1----:R-:W-:-:S04]  /*3400*/  SHF.L.U32 R3, R3, 0x1f, RZ ;  /* 0x0000001f03037819 */ /* 0x002fc800000006ff */
[----:B------:R-:W1:Y:S02]  /*3410*/  SYNCS.PHASECHK.TRANS64.TRYWAIT P0, [UR6+0x8], R3 ;  /* 0x00000803ff0075a7 */ /* 0x000e640008001106 */
[----:B-1----:R-:W-:Y:S05]  /*3420*/  @P0 BRA `(.L_x_69) ;  /* 0x0000000000080947 */ /* 0x002fea0003800000 */
[----:B------:R-:W1:Y:S02]  /*3430*/  SYNCS.PHASECHK.TRANS64.TRYWAIT P0, [UR6+0x8], R3 ;  /* 0x00000803ff0075a7 */ /* 0x000e640008001106 */
[----:B-1----:R-:W-:Y:S05]  /*3440*/  @!P0 BRA `(.L_x_70) ;  /* 0x0000006c00b88947 */ /* 0x002fea0003800000 */
.L_x_69:
[----:B------:R-:W2:Y:S01]  /*3450*/  LDS R5, [UR37+0x180] ;  /* 0x00018025ff057984 */ /* 0x000ea20008000800 */
[----:B-1----:R-:W-:Y:S02]  /*3460*/  HFMA2 R2, -RZ, RZ, 0, 5.9604644775390625e-08 ;  /* 0x00000001ff027431 */ /* 0x002fe400000001ff */
[----:B------:R-:W-:Y:S01]  /*3470*/  IMAD.MOV.U32 R3, RZ, RZ, 0xffff ;  /* 0x0000ffffff037424 */ /* 0x000fe200078e00ff */
[----:B------:R-:W-:Y:S01]  /*3480*/  UPRMT UR7, UR4, 0x654, UR8 ;  /* 0x0000065404077896 */ /* 0x000fe20008000008 */
[----:B--2---:R-:W-:-:S03]  /*3490*/  IMAD.SHL.U32 R4, R5, 0x20, RZ ;  /* 0x0000002005047824 */ /* 0x004fc600078e00ff */
[-C--:B------:R-:W-:Y:S02]  /*34a0*/  SHF.L.U32 R3, R3, R5.reuse, RZ ;  /* 0x0000000503037219 */ /* 0x080fe400000006ff */
[----:B------:R-:W-:Y:S01]  /*34b0*/  SHF.L.U32 R5, R2, R5, RZ ;  /* 0x0000000502057219 */ /* 0x000fe200000006ff */
[----:B------:R2:W-:Y:S04]  /*34c0*/  STS [UR37+0x180], R4 ;  /* 0x00018004ff007988 */ /* 0x0005e80008000825 */
[----:B------:R2:W-:Y:S04]  /*34d0*/  ATOMS.OR RZ, [UR6+0x14], R3 ;  /* 0x00001403ffff798c */ /* 0x0005e8000b000006 */
[----:B------:R2:W-:Y:S01]  /*34e0*/  ATOMS.OR RZ, [UR6+0x18], R5 ;  /* 0x00001805ffff798c */ /* 0x0005e2000b000006 */
[----:B------:R-:W-:Y:S03]  /*34f0*/  SYNCS.ARRIVE.TRANS64.RED.A1T0 RZ, [UR7], RZ ;  /* 0x000000ffffff79a7 */ /* 0x000fe60008100407 */
[----:B------:R2:W-:Y:S01]  /*3500*/  ATOMS.XOR RZ, [UR6+0x10], R2 ;  /* 0x00001002ffff798c */ /* 0x0005e2000b800006 */
[----:B------:R-:W-:Y:S05]  /*3510*/  BRA `(.L_x_67) ;  /* 0x0000000000107947 */ /* 0x000fea0003800000 */
.L_x_60:
[----:B------:R-:W-:-:S05]  /*3520*/  MOV R2, 0xffffffff ;  /* 0xffffffff00027802 */ /* 0x000fca0000000f00 */
[----:B------:R1:W-:Y:S02]  /*3530*/  STS [UR37+0x180], R2 ;  /* 0x00018002ff007988 */ /* 0x0003e40008000825 */
[----:B-1----:R-:W-:Y:S02]  /*3540*/  MOV R2, 0x3560 ;  /* 0x0000356000027802 */ /* 0x002fe40000000f00 */
[----:B-----5:R-:W-:Y:S05]  /*3550*/  CALL.REL.NOINC `($__internal_1_$__cuda_sm10x_tcgen05_guardrail_trap_phase_invalid_during_alloc) ;  /* 0x0000007400887944 */ /* 0x020fea0003c00000 */
.L_x_67:
[----:B------:R-:W-:Y:S05]  /*3560*/  WARPSYNC.ALL ;  /* 0x0000000000007948 */ /* 0x000fea0003800000 */
[----:B------:R-:W3:Y:S01]  /*3570*/  S2UR UR7, SR_CgaCtaId ;  /* 0x00000000000779c3 */ /* 0x000ee20000008800 */
[----:B------:R-:W-:Y:S01]  /*3580*/  UMOV UR6, 0x400 ;  /* 0x0000040000067882 */ /* 0x000fe20000000000 */
[----:B------:R-:W-:-:S06]  /*3590*/  NOP ;  /* 0x0000000000007918 */ /* 0x000fcc0000000000 */
[----:B------:R-:W-:Y:S06]  /*35a0*/  BAR.ARV 0x6, 0xa0 ;  /* 0x0182800000007b1d */ /* 0x000fec0000002000 */
[----:B------:R-:W4:Y:S01]  /*35b0*/  LDCU UR8, c[0x0][0x38c] ;  /* 0x00007180ff0877ac */ /* 0x000f220008000800 */
[----:B------:R-:W-:Y:S01]  /*35c0*/  LOP3.LUT R0, R0, 0xffff, RZ, 0xc0, !PT ;  /* 0x0000ffff00007812 */ /* 0x000fe200078ec0ff */
[----:B-1----:R-:W-:Y:S01]  /*35d0*/  IMAD.MOV.U32 R9, RZ, RZ, 0x1 ;  /* 0x00000001ff097424 */ /* 0x002fe200078e00ff */
[----:B------:R-:W-:Y:S01]  /*35e0*/  LOP3.LUT R8, R8, 0xffff, RZ, 0xc0, !PT ;  /* 0x0000ffff08087812 */ /* 0x000fe200078ec0ff */
[----:B------:R-:W-:Y:S01]  /*35f0*/  UMOV UR19, URZ ;  /* 0x000000ff00137c82 */ /* 0x000fe20008000000 */
[----:B------:R-:W-:Y:S01]  /*3600*/  R2UR UR11, R0 ;  /* 0x00000000000b72ca */ /* 0x000fe200000e0000 */
[----:B------:R-:W-:Y:S01]  /*3610*/  UMOV UR18, URZ ;  /* 0x000000ff00127c82 */ /* 0x000fe20008000000 */
[----:B------:R-:W-:Y:S01]  /*3620*/  R2UR UR12, R8 ;  /* 0x00000000080c72ca */ /* 0x000fe200000e0000 */
[----:B------:R-:W-:Y:S01]  /*3630*/  IMAD.MOV.U32 R8, RZ, RZ, RZ ;  /* 0x000000ffff087224 */ /* 0x000fe200078e00ff */
[----:B------:R-:W-:Y:S01]  /*3640*/  UMOV UR17, URZ ;  /* 0x000000ff00117c82 */ /* 0x000fe20008000000 */
[----:B---3--:R-:W-:-:S02]  /*3650*/  ULEA UR7, UR7, UR6, 0x18 ;  /* 0x0000000607077291 */ /* 0x008fc4000f8ec0ff */
[----:B------:R-:W-:Y:S02]  /*3660*/  UISETP.NE.AND UP2, UPT, UR5, URZ, UPT ;  /* 0x000000ff0500728c */ /* 0x000fe4000bf45270 */
[----:B------:R-:W-:Y:S02]  /*3670*/  UIADD3 UR13, UPT, UPT, UR7, 0x6300, URZ ;  /* 0x00006300070d7890 */ /* 0x000fe4000fffe0ff */
[----:B------:R-:W-:Y:S02]  /*3680*/  UIADD3 UR14, UPT, UPT, UR7, 0x16300, URZ ;  /* 0x00016300070e7890 */ /* 0x000fe4000fffe0ff */
[----:B----4-:R-:W-:Y:S01]  /*3690*/  UIADD3 UR8, UPT, UPT, UR8, 0x7f, URZ ;  /* 0x0000007f08087890 */ /* 0x010fe2000fffe0ff */
[----:B--2---:R-:W1:Y:S01]  /*36a0*/  LDS R2, [UR7+0x180] ;  /* 0x00018007ff027984 */ /* 0x004e620008000800 */
[----:B------:R-:W-:Y:S02]  /*36b0*/  USHF.R.U32.HI UR13, URZ, 0x4, UR13 ;  /* 0x00000004ff0d7899 */ /* 0x000fe4000801160d */
[----:B------:R-:W-:-:S02]  /*36c0*/  USHF.R.S32.HI UR6, URZ, 0x1f, UR8 ;  /* 0x0000001fff067899 */ /* 0x000fc40008011408 */
[----:B------:R-:W-:Y:S02]  /*36d0*/  USHF.R.U32.HI UR14, URZ, 0x4, UR14 ;  /* 0x00000004ff0e7899 */ /* 0x000fe4000801160e */
[----:B------:R-:W-:Y:S02]  /*36e0*/  ULEA.HI UR6, UR6, UR8, URZ, 0x7 ;  /* 0x0000000806067291 */ /* 0x000fe4000f8f38ff */
[----:B------:R-:W-:Y:S02]  /*36f0*/  ULOP3.LUT UR13, UR13, 0x3fff, URZ, 0xc0, !UPT ;  /* 0x00003fff0d0d7892 */ /* 0x000fe4000f8ec0ff */
[----:B------:R-:W-:Y:S02]  /*3700*/  USHF.R.S32.HI UR6, URZ, 0x7, UR6 ;  /* 0x00000007ff067899 */ /* 0x000fe40008011406 */
[----:B------:R-:W-:Y:S02]  /*3710*/  ULOP3.LUT UR14, UR14, 0x3fff, URZ, 0xc0, !UPT ;  /* 0x00003fff0e0e7892 */ /* 0x000fe4000f8ec0ff */
[----:B------:R-:W-:Y:S01]  /*3720*/  UISETP.LT.AND UP0, UPT, UR6, 0x1, UPT ;  /* 0x000000010600788c */ /* 0x000fe2000bf01270 */
[----:B------:R-:W-:Y:S01]  /*3730*/  UMOV UR28, 0x0 ;  /* 0x00000000001c7882 */ /* 0x000fe20000000000 */
[----:B------:R-:W-:Y:S01]  /*3740*/  UMOV UR29, 0x84004a0 ;  /* 0x084004a0001d7882 */ /* 0x000fe20000000000 */
[----:B------:R-:W-:-:S02]  /*3750*/  ULOP3.LUT UR13, UR13, 0x10000, URZ, 0xfc, !UPT ;  /* 0x000100000d0d7892 */ /* 0x000fc4000f8efcff */
[----:B------:R-:W-:Y:S02]  /*3760*/  ULOP3.LUT UR14, UR14, 0x10000, URZ, 0xfc, !UPT ;  /* 0x000100000e0e7892 */ /* 0x000fe4000f8efcff */
[----:B------:R-:W-:Y:S01]  /*3770*/  USEL UR20, UR6, 0x1, !UP0 ;  /* 0x0000000106147887 */ /* 0x000fe2000c000000 */
[----:B------:R-:W-:Y:S01]  /*3780*/  UMOV UR26, 0x0 ;  /* 0x00000000001a7882 */ /* 0x000fe20000000000 */
[----:B------:R-:W-:Y:S01]  /*3790*/  UMOV UR27, 0x84004a0 ;  /* 0x084004a0001b7882 */ /* 0x000fe20000000000 */
[----:B------:R-:W-:Y:S01]  /*37a0*/  UMOV UR24, 0x0 ;  /* 0x0000000000187882 */ /* 0x000fe20000000000 */
[----:B------:R-:W-:Y:S01]  /*37b0*/  UMOV UR25, 0x84004a0 ;  /* 0x084004a000197882 */ /* 0x000fe20000000000 */
[----:B------:R-:W-:Y:S01]  /*37c0*/  UMOV UR22, 0x0 ;  /* 0x0000000000167882 */ /* 0x000fe20000000000 */
[----:B------:R-:W-:Y:S01]  /*37d0*/  UMOV UR23, 0x84004a0 ;  /* 0x084004a000177882 */ /* 0x000fe20000000000 */
[----:B-1----:R-:W-:Y:S02]  /*37e0*/  R2UR UR21, R2 ;  /* 0x00000000021572ca */ /* 0x002fe400000e0000 */
[----:B------:R-:W-:-:S13]  /*37f0*/  CS2R R2, SRZ ;  /* 0x0000000000027805 */ /* 0x000fda000001ff00 */
.L_x_78:
[C---:B------:R-:W-:Y:S02]  /*3800*/  LEA R0, R8.reuse, UR7, 0x3 ;  /* 0x0000000708007c11 */ /* 0x040fe4000f8e18ff */
[----:B------:R-:W-:Y:S02]  /*3810*/  SHF.L.U32 R5, R3, 0x1f, RZ ;  /* 0x0000001f03057819 */ /* 0x000fe400000006ff */
[----:B------:R-:W-:Y:S02]  /*3820*/  LEA R4, R8, UR7, 0x4 ;  /* 0x0000000708047c11 */ /* 0x000fe4000f8e20ff */
[----:B------:R-:W1:Y:S02]  /*3830*/  SYNCS.PHASECHK.TRANS64.TRYWAIT P0, [R0+URZ+0xd0], R5 ;  /* 0x0000d005000075a7 */ /* 0x000e6400080011ff */
[----:B-1-34-:R-:W-:Y:S05]  /*3840*/  @!P0 BRA `(.L_x_71) ;  /* 0x0000006800d08947 */ /* 0x01afea0003800000 */
.L_x_173:
[----:B-1----:R-:W1:Y:S01]  /*3850*/  LDS.128 R4, [R4+0x160] ;  /* 0x0001600004047984 */ /* 0x002e620000000c00 */
[----:B------:R-:W-:Y:S02]  /*3860*/  VIADD R0, R0, 0xe0 ;  /* 0x000000e000007836 */ /* 0x000fe40000000000 */
[----:B------:R-:W-:Y:S01]  /*3870*/  VIADD R8, R8, 0x1 ;  /* 0x0000000108087836 */ /* 0x000fe20000000000 */
[----:B------:R-:W-:Y:S01]  /*3880*/  @!PT LDS RZ, [RZ] ;  /* 0x00000000fffff984 */ /* 0x000fe20000000800 */
[----:B------:R-:W-:Y:S01]  /*3890*/  @!PT LDS RZ, [RZ] ;  /* 0x00000000fffff984 */ /* 0x000fe20000000800 */
[----:B------:R-:W-:Y:S01]  /*38a0*/  @!PT LDS RZ, [RZ] ;  /* 0x00000000fffff984 */ /* 0x000fe20000000800 */
[----:B------:R-:W-:Y:S01]  /*38b0*/  @!PT LDS RZ, [RZ] ;  /* 0x00000000fffff984 */ /* 0x000fe20000000800 */
[----:B------:R2:W-:Y:S06]  /*38c0*/  MEMBAR.ALL.CTA ;  /* 0x0000000000007992 */ /* 0x0005ec0000008000 */
[----:B--2---:R-:W2:Y:S01]  /*38d0*/  FENCE.VIEW.ASYNC.S ;  /* 0x00000000000073c6 */ /* 0x004ea20000000000 */
[----:B------:R-:W-:-:S04]  /*38e0*/  PRMT R0, RZ, 0x654, R0 ;  /* 0x00000654ff007816 */ /* 0x000fc80000000000 */
[----:B--2---:R2:W-:Y:S01]  /*38f0*/  SYNCS.ARRIVE.TRANS64.RED.A1T0 RZ, [R0+URZ], RZ ;  /* 0x000000ff00ff79a7 */ /* 0x0045e200081004ff */
[----:B-1----:R-:W-:Y:S01]  /*3900*/  LOP3.LUT P1, RZ, R6, 0x1, RZ, 0xc0, !PT ;  /* 0x0000000106ff7812 */ /* 0x002fe2000782c0ff */
[----:B--2---:R-:W-:-:S12]  /*3910*/  BRA.U UP2, `(.L_x_72) ;  /* 0x0000000502087547 */ /* 0x004fd8000b800000 */
[----:B------:R-:W1:Y:S01]  /*3920*/  LDCU UR8, c[0x0][0x38c] ;  /* 0x00007180ff0877ac */ /* 0x000e620008000800 */
[----:B------:R-:W-:Y:S02]  /*3930*/  PLOP3.LUT P2, PT, PT, PT, PT, 0x80, 0x8 ;  /* 0x000000000008781c */ /* 0x000fe40003f4f070 */
[----:B------:R-:W-:Y:S01]  /*3940*/  SHF.L.U32 R5, R9, 0x1f, RZ ;  /* 0x0000001f09057819 */ /* 0x000fe200000006ff */
[----:B------:R-:W-:Y:S02]  /*3950*/  ULEA UR9, UR19, UR7, 0x3 ;  /* 0x0000000713097291 */ /* 0x000fe4000f8e18ff */
[----:B------:R-:W-:Y:S02]  /*3960*/  ULEA UR10, UR19, UR21, 0x7 ;  /* 0x00000015130a7291 */ /* 0x000fe4000f8e38ff */
[----:B-1----:R-:W-:-:S06]  /*3970*/  UISETP.GE.AND UP0, UPT, UR8, 0x1, UPT ;  /* 0x000000010800788c */ /* 0x002fcc000bf06270 */
[----:B------:R-:W-:-:S05]  /*3980*/  PLOP3.LUT P0, PT, PT, PT, UP0, 0x80, 0x8 ;  /* 0x000000000008781c */ /* 0x000fca0003f0f008 */
[----:B------:R-:W-:-:S08]  /*3990*/  @UP0 ULEA UR8, UR18, UR7, 0x3 ;  /* 0x0000000712080291 */ /* 0x000fd0000f8e18ff */
[----:B------:R-:W-:-:S04]  /*39a0*/  @P0 SHF.L.U32 R0, R2, 0x1f, RZ ;  /* 0x0000001f02000819 */ /* 0x000fc800000006ff */
[----:B------:R1:W2:Y:S01]  /*39b0*/  @P0 SYNCS.PHASECHK.TRANS64.TRYWAIT P2, [UR8], R0 ;  /* 0x00000000ff0005a7 */ /* 0x0002a20008041108 */
[----:B------:R-:W3:Y:S02]  /*39c0*/  SYNCS.PHASECHK.TRANS64.TRYWAIT P0, [UR9+0x110], R5 ;  /* 0x00011005ff0075a7 */ /* 0x000ee40008001109 */
[----:B-123--:R-:W-:Y:S05]  /*39d0*/  @!P0 BRA `(.L_x_73) ;  /* 0x0000006800808947 */ /* 0x00efea0003800000 */
.L_x_175:
[----:B------:R-:W-:Y:S01]  /*39e0*/  UMOV UR16, UR17 ;  /* 0x0000001100107c82 */ /* 0x000fe20008000000 */
[----:B------:R-:W-:Y:S05]  /*39f0*/  BRA.U !UP0, `(.L_x_74) ;  /* 0x0000000108c07547 */ /* 0x000fea000b800000 */
[----:B------:R-:W-:Y:S02]  /*3a00*/  UIADD3 UR16, UPT, UPT, UR20, UR17, URZ ;  /* 0x0000001114107290 */ /* 0x000fe4000fffe0ff */
[----:B------:R-:W-:Y:S01]  /*3a10*/  UPLOP3.LUT UP3, UPT, UPT, UPT, UPT, 0x40, 0x4 ;  /* 0x000000000004789c */ /* 0x000fe20003f6e870 */
[----:B------:R-:W-:Y:S01]  /*3a20*/  UMOV UR15, UR6 ;  /* 0x00000006000f7c82 */ /* 0x000fe20008000000 */
[----:B------:R-:W-:-:S09]  /*3a30*/  UMOV UR46, UR18 ;  /* 0x00000012002e7c82 */ /* 0x000fd20008000000 */
.L_x_77:
[----:B--2---:R-:W-:Y:S01]  /*3a40*/  ULEA UR8, UR46, UR7, 0x3 ;  /* 0x000000072e087291 */ /* 0x004fe2000f8e18ff */
[----:B---3--:R-:W-:Y:S11]  /*3a50*/  @P2 BRA `(.L_x_75) ;  /* 0x00000000000c2947 */ /* 0x008ff60003800000 */
[----:B-1----:R-:W-:Y:S04]  /*3a60*/  SHF.L.U32 R5, R2, 0x1f, RZ ;  /* 0x0000001f02057819 */ /* 0x002fe800000006ff */
[----:B------:R-:W1:Y:S02]  /*3a70*/  SYNCS.PHASECHK.TRANS64.TRYWAIT P0, [UR8], R5 ;  /* 0x00000005ff0075a7 */ /* 0x000e640008001108 */
[----:B-1----:R-:W-:Y:S05]  /*3a80*/  @!P0 BRA `(.L_x_76) ;  /* 0x00000068006c8947 */ /* 0x002fea0003800000 */
.L_x_75:
[----:B------:R-:W-:Y:S01]  /*3a90*/  UISETP.NE.AND UP0, UPT, UR15, 0x1, UPT ;  /* 0x000000010f00788c */ /* 0x000fe2000bf05270 */
[----:B------:R-:W-:Y:S01]  /*3aa0*/  PLOP3.LUT P2, PT, PT, PT, PT, 0x80, 0x8 ;  /* 0x000000000008781c */ /* 0x000fe20003f4f070 */
[----:B------:R-:W-:Y:S02]  /*3ab0*/  UIADD3 UR18, UPT, UPT, UR46, 0x1, URZ ;  /* 0x000000012e127890 */ /* 0x000fe4000fffe0ff */
[----:B------:R-:W-:Y:S02]  /*3ac0*/  ULEA UR32, UR46, UR14, 0xa ;  /* 0x0000000e2e207291 */ /* 0x000fe4000f8e50ff */
[----:B------:R-:W-:Y:S01]  /*3ad0*/  UISETP.NE.AND UP1, UPT, UR18, 0x8, UPT ;  /* 0x000000081200788c */ /* 0x000fe2000bf25270 */
[----:B------:R-:W-:Y:S01]  /*3ae0*/  PLOP3.LUT P0, PT, PT, PT, UP0, 0x80, 0x8 ;  /* 0x000000000008781c */ /* 0x000fe20003f0f008 */
[----:B------:R-:W-:Y:S02]  /*3af0*/  UIADD3 UR44, UPT, UPT, UR32, 0x2, URZ ;  /* 0x00000002202c7890 */ /* 0x000fe4000fffe0ff */
[----:B------:R-:W-:Y:S02]  /*3b00*/  USEL UR31, URZ, 0x1, UP1 ;  /* 0x00000001ff1f7887 */ /* 0x000fe40008800000 */
[----:B------:R-:W-:Y:S02]  /*3b10*/  USEL UR18, UR18, URZ, UP1 ;  /* 0x000000ff12127287 */ /* 0x000fe40008800000 */
[----:B------:R-:W-:Y:S02]  /*3b20*/  UIADD3 UR40, UPT, UPT, UR32, 0x4, URZ ;  /* 0x0000000420287890 */ /* 0x000fe4000fffe0ff */
[----:B------:R-:W-:Y:S01]  /*3b30*/  @UP0 ULEA UR30, UR18, UR7, 0x3 ;  /* 0x00000007121e0291 */ /* 0x000fe2000f8e18ff */
[----:B------:R-:W-:Y:S01]  /*3b40*/  LOP3.LUT R2, R2, UR31, RZ, 0x3c, !PT ;  /* 0x0000001f02027c12 */ /* 0x000fe2000f8e3cff */
[----:B------:R-:W-:Y:S02]  /*3b50*/  UIADD3 UR36, UPT, UPT, UR32, 0x6, URZ ;  /* 0x0000000620247890 */ /* 0x000fe4000fffe0ff */
[----:B------:R-:W-:Y:S01]  /*3b60*/  UIADD3 UR8, UPT, UPT, UR8, 0x40, URZ ;  /* 0x0000004008087890 */ /* 0x000fe2000fffe0ff */
[----:B-1----:R-:W-:Y:S01]  /*3b70*/  @P0 SHF.L.U32 R0, R2, 0x1f, RZ ;  /* 0x0000001f02000819 */ /* 0x002fe200000006ff */
[----:B------:R-:W-:Y:S02]  /*3b80*/  UIADD3 UR17, UPT, UPT, UR17, 0x1, URZ ;  /* 0x0000000111117890 */ /* 0x000fe4000fffe0ff */
[----:B------:R-:W-:Y:S01]  /*3b90*/  UIADD3 UR15, UPT, UPT, UR15, -0x1, URZ ;  /* 0xffffffff0f0f7890 */ /* 0x000fe2000fffe0ff */
[----:B------:R2:W3:Y:S01]  /*3ba0*/  @P0 SYNCS.PHASECHK.TRANS64.TRYWAIT P2, [UR30], R0 ;  /* 0x00000000ff0005a7 */ /* 0x0004e2000804111e */
[----:B------:R-:W-:Y:S02]  /*3bb0*/  ULEA UR30, UR46, UR13, 0x9 ;  /* 0x0000000d2e1e7291 */ /* 0x000fe4000f8e48ff */
[----:B------:R-:W-:Y:S02]  /*3bc0*/  UISETP.NE.AND UP0, UPT, UR17, UR16, UPT ;  /* 0x000000101100728c */ /* 0x000fe4000bf05270 */
[----:B------:R-:W-:Y:S02]  /*3bd0*/  UIADD3 UR42, UPT, UPT, UR30, 0x2, URZ ;  /* 0x000000021e2a7890 */ /* 0x000fe4000fffe0ff */
[----:B------:R-:W-:Y:S02]  /*3be0*/  UIADD3 UR38, UPT, UPT, UR30, 0x4, URZ ;  /* 0x000000041e267890 */ /* 0x000fe4000fffe0ff */
[----:B------:R-:W-:Y:S01]  /*3bf0*/  UIADD3 UR34, UPT, UPT, UR30, 0x6, URZ ;  /* 0x000000061e227890 */ /* 0x000fe2000fffe0ff */
[----:B------:R-:W-:Y:S01]  /*3c00*/  UMOV UR33, 0x40004040 ;  /* 0x4000404000217882 */ /* 0x000fe20000000000 */
[----:B------:R-:W-:Y:S01]  /*3c10*/  UMOV UR31, 0x40004040 ;  /* 0x40004040001f7882 */ /* 0x000fe20000000000 */
[----:B------:R-:W-:Y:S01]  /*3c20*/  UMOV UR45, 0x40004040 ;  /* 0x40004040002d7882 */ /* 0x000fe20000000000 */
[----:B------:R2:W-:Y:S01]  /*3c30*/  UTCIMMA.2CTA gdesc[UR30], gdesc[UR32], tmem[UR10], tmem[UR28], idesc[UR29], UP3 ;  /* 0x00ff1c201e0075ea */ /* 0x0005e20009a0010a */
[----:B------:R-:W-:Y:S01]  /*3c40*/  UPLOP3.LUT UP3, UPT, UPT, UPT, UPT, 0x80, 0x8 ;  /* 0x000000000008789c */ /* 0x000fe20003f6f070 */
[----:B------:R-:W-:Y:S01]  /*3c50*/  UMOV UR43, 0x40004040 ;  /* 0x40004040002b7882 */ /* 0x000fe20000000000 */
[----:B------:R-:W-:Y:S01]  /*3c60*/  UMOV UR41, 0x40004040 ;  /* 0x4000404000297882 */ /* 0x000fe20000000000 */
[----:B------:R2:W-:Y:S01]  /*3c70*/  UTCIMMA.2CTA gdesc[UR42], gdesc[UR44], tmem[UR10], tmem[UR26], idesc[UR27], UPT ;  /* 0x00ff1a2c2a0075ea */ /* 0x0005e2000ba0010a */
[----:B------:R-:W-:Y:S01]  /*3c80*/  UMOV UR39, 0x40004040 ;  /* 0x4000404000277882 */ /* 0x000fe20000000000 */
[----:B------:R-:W-:Y:S01]  /*3c90*/  UMOV UR37, 0x40004040 ;  /* 0x4000404000257882 */ /* 0x000fe20000000000 */
[----:B------:R-:W-:Y:S01]  /*3ca0*/  UMOV UR35, 0x40004040 ;  /* 0x4000404000237882 */ /* 0x000fe20000000000 */
[----:B------:R2:W-:Y:S01]  /*3cb0*/  UTCIMMA.2CTA gdesc[UR38], gdesc[UR40], tmem[UR10], tmem[UR24], idesc[UR25], UPT ;  /* 0x00ff1828260075ea */ /* 0x0005e2000ba0010a */
[----:B------:R2:W-:Y:S01]  /*3cc0*/  UTCIMMA.2CTA gdesc[UR34], gdesc[UR36], tmem[UR10], tmem[UR22], idesc[UR23], UPT ;  /* 0x00ff1624220075ea */ /* 0x0005e2000ba0010a */
[----:B------:R2:W-:Y:S01]  /*3cd0*/  UTCBAR.2CTA.MULTICAST [UR8], URZ, UR12 ;  /* 0x000000ff080073e9 */ /* 0x0005e2000820080c */
[----:B------:R-:W-:Y:S01]  /*3ce0*/  UMOV UR46, UR18 ;  /* 0x00000012002e7c82 */ /* 0x000fe20008000000 */
[----:B------:R-:W-:Y:S05]  /*3cf0*/  BRA.U UP0, `(.L_x_77) ;  /* 0xfffffffd00507547 */ /* 0x000fea000b83ffff */
.L_x_74:
[----:B------:R-:W-:Y:S01]  /*3d00*/  UIADD3 UR9, UPT, UPT, UR9, 0xf0, URZ ;  /* 0x000000f009097890 */ /* 0x000fe2000fffe0ff */
[----:B------:R-:W-:-:S08]  /*3d10*/  UMOV UR17, UR16 ;  /* 0x0000001000117c82 */ /* 0x000fd00008000000 */
[----:B------:R4:W-:Y:S01]  /*3d20*/  UTCBAR.2CTA.MULTICAST [UR9], URZ, UR11 ;  /* 0x000000ff090073e9 */ /* 0x0009e2000820080b */
[----:B------:R-:W-:Y:S02]  /*3d30*/  NOP ;  /* 0x0000000000007918 */ /* 0x000fe40000000000 */
.L_x_72:
[----:B------:R-:W-:Y:S01]  /*3d40*/  UIADD3 UR19, UPT, UPT, UR19, 0x1, URZ ;  /* 0x0000000113137890 */ /* 0x000fe2000fffe0ff */
[----:B------:R-:W-:-:S03]  /*3d50*/  ISETP.NE.AND P0, PT, R8, 0x2, PT ;  /* 0x000000020800780c */ /* 0x000fc60003f05270 */
[----:B------:R-:W-:Y:S01]  /*3d60*/  UISETP.NE.AND UP0, UPT, UR19, 0x4, UPT ;  /* 0x000000041300788c */ /* 0x000fe2000bf05270 */
[----:B-12---:R-:W-:Y:S02]  /*3d70*/  SEL R0, RZ, 0x1, P0 ;  /* 0x00000001ff007807 */ /* 0x006fe40000000000 */
[----:B------:R-:W-:Y:S01]  /*3d80*/  SEL R8, R8, RZ, P0 ;  /* 0x000000ff08087207 */ /* 0x000fe20000000000 */
[----:B------:R-:W-:Y:S01]  /*3d90*/  USEL UR8, URZ, 0x1, UP0 ;  /* 0x00000001ff087887 */ /* 0x000fe20008000000 */
[----:B------:R-:W-:Y:S01]  /*3da0*/  LOP3.LUT R3, R3, R0, RZ, 0x3c, !PT ;  /* 0x0000000003037212 */ /* 0x000fe200078e3cff */
[----:B------:R-:W-:-:S04]  /*3db0*/  USEL UR19, UR19, URZ, UP0 ;  /* 0x000000ff13137287 */ /* 0x000fc80008000000 */
[----:B------:R-:W-:Y:S01]  /*3dc0*/  LOP3.LUT R9, R9, UR8, RZ, 0x3c, !PT ;  /* 0x0000000809097c12 */ /* 0x000fe2000f8e3cff */
[----:B------:R-:W-:Y:S07]  /*3dd0*/  @P1 BRA `(.L_x_78) ;  /* 0xfffffff800881947 */ /* 0x000fee000383ffff */
[----:B------:R-:W1:Y:S01]  /*3de0*/  S2UR UR6, SR_CgaCtaId ;  /* 0x00000000000679c3 */ /* 0x000e620000008800 */
[----:B------:R-:W-:Y:S01]  /*3df0*/  ELECT P0, URZ, PT ;  /* 0x0000000000ff782f */ /* 0x000fe20003800000 */
[----:B------:R-:W-:Y:S01]  /*3e00*/  HFMA2 R0, -RZ, RZ, 0, 5.9604644775390625e-08 ;  /* 0x00000001ff007431 */ /* 0x000fe200000001ff */
[----:B------:R-:W-:-:S05]  /*3e10*/  UMOV UR8, 0x40 ;  /* 0x0000004000087882 */ /* 0x000fca0000000000 */
[----:B------:R-:W-:Y:S01]  /*3e20*/  UVIRTCOUNT.DEALLOC.SMPOOL 0x80 ;  /* 0x000000800000784c */ /* 0x000fe20000000000 */
[----:B------:R-:W-:Y:S02]  /*3e30*/  UISETP.NE.AND UP0, UPT, UR5, URZ, UPT ;  /* 0x000000ff0500728c */ /* 0x000fe4000bf05270 */
[----:B-1----:R-:W-:-:S09]  /*3e40*/  ULEA UR6, UR6, UR8, 0x18 ;  /* 0x0000000806067291 */ /* 0x002fd2000f8ec0ff */
[----:B------:R1:W-:Y:S01]  /*3e50*/  @P0 STS.U8 [UR6+0x1c], R0 ;  /* 0x00001c00ff000988 */ /* 0x0003e20008000006 */
[----:B------:R-:W-:Y:S05]  /*3e60*/  BRA.U UP0, `(.L_x_79) ;  /* 0x0000000100a07547 */ /* 0x000fea000b800000 */
[----:B------:R-:W-:Y:S01]  /*3e70*/  UIADD3 UR5, UPT, UPT, UR7, 0x110, URZ ;  /* 0x0000011007057890 */ /* 0x000fe2000fffe0ff */
[----:B------:R-:W-:-:S03]  /*3e80*/  SHF.L.U32 R3, R9, 0x1f, RZ ;  /* 0x0000001f09037819 */ /* 0x000fc600000006ff */
[----:B------:R-:W-:-:S09]  /*3e90*/  ULEA UR8, UR19, UR5, 0x3 ;  /* 0x0000000513087291 */ /* 0x000fd2000f8e18ff */
[----:B------:R-:W2:Y:S02]  /*3ea0*/  SYNCS.PHASECHK.TRANS64.TRYWAIT P0, [UR8], R3 ;  /* 0x00000003ff0075a7 */ /* 0x000ea40008001108 */
[----:B--2---:R-:W-:Y:S05]  /*3eb0*/  @!P0 BRA `(.L_x_80) ;  /* 0x0000006400788947 */ /* 0x004fea0003800000 */
.L_x_178:
[----:B----4-:R-:W-:-:S04]  /*3ec0*/  UIADD3 UR9, UPT, UPT, UR19, 0x1, URZ ;  /* 0x0000000113097890 */ /* 0x010fc8000fffe0ff */
        /* <DEDUP_REMOVED lines=8> */
.L_x_180:
        /* <DEDUP_REMOVED lines=9> */
.L_x_182:
[----:B------:R-:W-:-:S04]  /*3fe0*/  UIADD3 UR9, UPT, UPT, UR9, 0x1, URZ ;  /* 0x0000000109097890 */ /* 0x000fc8000fffe0ff */
[----:B------:R-:W-:-:S04]  /*3ff0*/  UISETP.NE.AND UP1, UPT, UR9, 0x4, UPT ;  /* 0x000000040900788c */ /* 0x000fc8000bf25270 */
[----:B------:R-:W-:Y:S02]  /*4000*/  USEL UR8, URZ, 0x1, UP1 ;  /* 0x00000001ff087887 */ /* 0x000fe40008800000 */
[----:B------:R-:W-:-:S04]  /*4010*/  USEL UR9, UR9, URZ, UP1 ;  /* 0x000000ff09097287 */ /* 0x000fc80008800000 */
[----:B------:R-:W-:Y:S01]  /*4020*/  ULEA UR9, UR9, UR5, 0x3 ;  /* 0x0000000509097291 */ /* 0x000fe2000f8e18ff */
[----:B-1----:R-:W-:-:S04]  /*4030*/  LOP3.LUT R3, R2, UR8, RZ, 0x3c, !PT ;  /* 0x0000000802037c12 */ /* 0x002fc8000f8e3cff */
[----:B------:R-:W-:Y:S01]  /*4040*/  SHF.L.U32 R3, R3, 0x1f, RZ ;  /* 0x0000001f03037819 */ /* 0x000fe200000006ff */
[----:B------:R-:W-:-:S04]  /*4050*/  IMAD.U32 R0, RZ, RZ, UR9 ;  /* 0x00000009ff007e24 */ /* 0x000fc8000f8e00ff */
[----:B------:R1:W2:Y:S03]  /*4060*/  SYNCS.PHASECHK.TRANS64.TRYWAIT P0, [R0+URZ], R3 ;  /* 0x00000003000075a7 */ /* 0x0002a600080011ff */
[----:B--2---:R-:W-:Y:S05]  /*4070*/  @!P0 NANOSLEEP.SYNCS 0x989680 ;  /* 0x009896800000895d */ /* 0x004fea0003900000 */
[----:B------:R-:W2:Y:S02]  /*4080*/  @!P0 SYNCS.PHASECHK.TRANS64 P0, [R0+URZ], R3 ;  /* 0x00000003000085a7 */ /* 0x000ea400080010ff */
[----:B--2---:R-:W-:Y:S05]  /*4090*/  @P0 BRA `(.L_x_83) ;  /* 0x0000000000200947 */ /* 0x004fea0003800000 */
.L_x_84:
[----:B--2---:R2:W4:Y:S02]  /*40a0*/  SYNCS.PHASECHK.TRANS64.TRYWAIT P0, [R0+URZ], R3 ;  /* 0x00000003000075a7 */ /* 0x00452400080011ff */
[----:B----4-:R-:W-:Y:S05]  /*40b0*/  @!P0 NANOSLEEP.SYNCS 0x989680 ;  /* 0x009896800000895d */ /* 0x010fea0003900000 */
[----:B------:R-:W4:Y:S02]  /*40c0*/  @!P0 SYNCS.PHASECHK.TRANS64 P0, [R0+URZ], R3 ;  /* 0x00000003000085a7 */ /* 0x000f2400080010ff */
[----:B----4-:R-:W-:Y:S05]  /*40d0*/  @!P0 BRA `(.L_x_84) ;  /* 0xfffffffc00f08947 */ /* 0x010fea000383ffff */
[----:B------:R-:W-:Y:S05]  /*40e0*/  BRA `(.L_x_83) ;  /* 0x00000000000c7947 */ /* 0x000fea0003800000 */
.L_x_79:
[----:B------:R-:W-:-:S04]  /*40f0*/  UIADD3 UR5, UPT, UPT, UR7, 0x150, URZ ;  /* 0x0000015007057890 */ /* 0x000fc8000fffe0ff */
[----:B------:R-:W-:-:S09]  /*4100*/  UPRMT UR5, UR4, 0x654, UR5 ;  /* 0x0000065404057896 */ /* 0x000fd20008000005 */
[----:B------:R-:W-:Y:S03]  /*4110*/  SYNCS.ARRIVE.TRANS64.RED.A1T0 RZ, [UR5], RZ ;  /* 0x000000ffffff79a7 */ /* 0x000fe60008100405 */
.L_x_83:
[----:B-12---:R-:W-:Y:S01]  /*4120*/  SHF.L.U32 R3, RZ, 0x1f, RZ ;  /* 0x0000001fff037819 */ /* 0x006fe200000006ff */
[----:B------:R-:W-:Y:S01]  /*4130*/  UIADD3 UR5, UPT, UPT, UR7, 0x150, URZ ;  /* 0x0000015007057890 */ /* 0x000fe2000fffe0ff */
[----:B------:R-:W-:Y:S02]  /*4140*/  PLOP3.LUT P0, PT, PT, PT, UP0, 0x80, 0x8 ;  /* 0x000000000008781c */ /* 0x000fe40003f0f008 */
[----:B------:R-:W1:Y:S02]  /*4150*/  SYNCS.PHASECHK.TRANS64.TRYWAIT P1, [UR7+0x150], R3 ;  /* 0x00015003ff0075a7 */ /* 0x000e640008021107 */
[----:B-1----:R-:W-:Y:S09]  /*4160*/  @!P1 BRA `(.L_x_85) ;  /* 0x0000006400149947 */ /* 0x002ff20003800000 */
.L_x_184:
[----:B------:R-:W-:Y:S01]  /*4170*/  @!UP0 UPRMT UR5, UR4, 0x654, UR5 ;  /* 0x0000065404058896 */ /* 0x000fe20008000005 */
[----:B------:R-:W-:Y:S02]  /*4180*/  UMOV UR8, 0xffff ;  /* 0x0000ffff00087882 */ /* 0x000fe40000000000 */
[----:B------:R-:W-:-:S06]  /*4190*/  UMOV UR4, 0x1 ;  /* 0x0000000100047882 */ /* 0x000fcc0000000000 */
[----:B------:R-:W-:Y:S01]  /*41a0*/  @!P0 SYNCS.ARRIVE.TRANS64.RED.A1T0 RZ, [UR5], RZ ;  /* 0x000000ffffff89a7 */ /* 0x000fe20008100405 */
[----:B------:R-:W-:Y:S01]  /*41b0*/  NOP ;  /* 0x0000000000007918 */ /* 0x000fe20000000000 */
[----:B-1----:R-:W1:Y:S01]  /*41c0*/  LDS R0, [UR6+0x14] ;  /* 0x00001406ff007984 */ /* 0x002e620008000800 */
[----:B------:R-:W-:-:S04]  /*41d0*/  ULOP3.LUT UR5, UR21, 0xffff, URZ, 0xc0, !UPT ;  /* 0x0000ffff15057892 */ /* 0x000fc8000f8ec0ff */
[----:B------:R-:W-:-:S04]  /*41e0*/  USHF.R.U32.HI UR5, URZ, 0x5, UR5 ;  /* 0x00000005ff057899 */ /* 0x000fc80008011605 */
[----:B------:R-:W-:Y:S02]  /*41f0*/  USHF.L.U32 UR8, UR8, UR5, URZ ;  /* 0x0000000508087299 */ /* 0x000fe400080006ff */
[----:B------:R-:W-:-:S04]  /*4200*/  USHF.L.U32 UR4, UR4, UR5, URZ ;  /* 0x0000000504047299 */ /* 0x000fc800080006ff */
[----:B-1----:R-:W-:-:S04]  /*4210*/  LOP3.LUT R0, R0, UR8, RZ, 0xc0, !PT ;  /* 0x0000000800007c12 */ /* 0x002fc8000f8ec0ff */
[----:B------:R-:W-:-:S13]  /*4220*/  ISETP.NE.AND P0, PT, R0, UR8, PT ;  /* 0x0000000800007c0c */ /* 0x000fda000bf05270 */
[----:B------:R-:W-:Y:S05]  /*4230*/  @P0 BRA `(.L_x_86) ;  /* 0x0000000000580947 */ /* 0x000fea0003800000 */
[----:B------:R-:W1:Y:S02]  /*4240*/  LDS R0, [UR6+0x18] ;  /* 0x00001806ff007984 */ /* 0x000e640008000800 */
[----:B-1----:R-:W-:-:S04]  /*4250*/  LOP3.LUT R0, R0, UR4, RZ, 0xc0, !PT ;  /* 0x0000000400007c12 */ /* 0x002fc8000f8ec0ff */
[----:B------:R-:W-:-:S13]  /*4260*/  ISETP.NE.AND P0, PT, R0, UR4, PT ;  /* 0x0000000400007c0c */ /* 0x000fda000bf05270 */
[----:B------:R-:W-:Y:S05]  /*4270*/  @P0 BRA `(.L_x_87) ;  /* 0x00000000003c0947 */ /* 0x000fea0003800000 */
[----:B------:R-:W1:Y:S01]  /*4280*/  S2R R2, SR_LANEID ;  /* 0x0000000000027919 */ /* 0x000e620000000000 */
[----:B------:R-:W-:Y:S01]  /*4290*/  ULOP3.LUT UR8, URZ, UR8, URZ, 0x33, !UPT ;  /* 0x00000008ff087292 */ /* 0x000fe2000f8e33ff */
[----:B------:R-:W-:Y:S01]  /*42a0*/  LOP3.LUT R4, RZ, UR4, RZ, 0x33, !PT ;  /* 0x00000004ff047c12 */ /* 0x000fe2000f8e33ff */
[----:B------:R-:W-:Y:S02]  /*42b0*/  VOTEU.ANY UR7, UPT, PT ;  /* 0x0000000000077886 */ /* 0x000fe400038e0100 */
[----:B------:R-:W-:Y:S01]  /*42c0*/  UFLO.U32 UR7, UR7 ;  /* 0x00000007000772bd */ /* 0x000fe200080e0000 */
[----:B------:R-:W2:Y:S01]  /*42d0*/  REDUX UR4, R4 ;  /* 0x00000000040473c4 */ /* 0x000ea20000000000 */
[----:B------:R-:W-:-:S06]  /*42e0*/  IMAD.U32 R0, RZ, RZ, UR8 ;  /* 0x00000008ff007e24 */ /* 0x000fcc000f8e00ff */
[----:B------:R1:W-:Y:S01]  /*42f0*/  UTCATOMSWS.AND URZ, UR8 ;  /* 0x0000000800ff79e3 */ /* 0x0003e20008000000 */
[----:B------:R-:W3:Y:S01]  /*4300*/  REDUX UR5, R0 ;  /* 0x00000000000573c4 */ /* 0x000ee20000000000 */
[----:B-1----:R-:W-:Y:S01]  /*4310*/  ISETP.EQ.U32.AND P0, PT, R2, UR7, PT ;  /* 0x0000000702007c0c */ /* 0x002fe2000bf02070 */
[----:B--2---:R-:W-:Y:S01]  /*4320*/  IMAD.U32 R2, RZ, RZ, UR4 ;  /* 0x00000004ff027e24 */ /* 0x004fe2000f8e00ff */
[----:B---3--:R-:W-:-:S11]  /*4330*/  MOV R3, UR5 ;  /* 0x0000000500037c02 */ /* 0x008fd60008000f00 */
[----:B------:R1:W-:Y:S04]  /*4340*/  @P0 ATOMS.AND RZ, [UR6+0x14], R3 ;  /* 0x00001403ffff098c */ /* 0x0003e8000a800006 */
[----:B------:R1:W-:Y:S01]  /*4350*/  @P0 ATOMS.AND RZ, [UR6+0x18], R2 ;  /* 0x00001802ffff098c */ /* 0x0003e2000a800006 */
[----:B------:R-:W-:Y:S05]  /*4360*/  BRA `(.L_x_88) ;  /* 0x0000000000147947 */ /* 0x000fea0003800000 */
.L_x_87:
[----:B------:R-:W-:Y:S02]  /*4370*/  MOV R2, 0x4390 ;  /* 0x0000439000027802 */ /* 0x000fe40000000f00 */
[----:B---345:R-:W-:Y:S05]  /*4380*/  CALL.REL.NOINC `($__internal_0_$__cuda_sm10x_tcgen05_guardrail_trap_col_being_dealloced_not_returned_by_alloc) ;  /* 0x0000006400f07944 */ /* 0x038fea0003c00000 */
[----:B------:R-:W-:Y:S05]  /*4390*/  BRA `(.L_x_88) ;  /* 0x0000000000087947 */ /* 0x000fea0003800000 */
.L_x_86:
[----:B------:R-:W-:Y:S02]  /*43a0*/  MOV R2, 0x43c0 ;  /* 0x000043c000027802 */ /* 0x000fe40000000f00 */
[----:B---345:R-:W-:Y:S05]  /*43b0*/  CALL.REL.NOINC `($__internal_2_$__cuda_sm10x_tcgen05_guardrail_trap_unallocated_columns_being_dealloced) ;  /* 0x0000006400fc7944 */ /* 0x038fea0003c00000 */
.L_x_88:
[----:B------:R-:W-:Y:S01]  /*43c0*/  NOP ;  /* 0x0000000000007918 */ /* 0x000fe20000000000 */
[----:B----4-:R-:W-:Y:S05]  /*43d0*/  EXIT ;  /* 0x000000000000794d */ /* 0x010fea0003800000 */
.L_x_59:
[----:B------:R-:W-:-:S09]  /*43e0*/  UISETP.NE.OR UP5, UPT, UR10, 0x3, !UP5 ;  /* 0x000000030a00788c */ /* 0x000fd2000efa5670 */
[----:B------:R-:W-:Y:S05]  /*43f0*/  BRA.U UP5, `(.L_x_89) ;  /* 0x0000001105787547 */ /* 0x000fea000b800000 */
[----:B------:R-:W1:Y:S01]  /*4400*/  LDC R0, c[0x0][0xb30] ;  /* 0x0002cc00ff007b82 */ /* 0x000e620000000800 */
[----:B------:R-:W2:Y:S01]  /*4410*/  LDCU.64 UR8, c[0x0][0x888] ;  /* 0x00011100ff0877ac */ /* 0x000ea20008000a00 */
[----:B------:R-:W-:Y:S02]  /*4420*/  HFMA2 R29, -RZ, RZ, 0, 0 ;  /* 0x00000000ff1d7431 */ /* 0x000fe400000001ff */
[----:B------:R-:W-:Y:S01]  /*4430*/  IMAD.MOV.U32 R31, RZ, RZ, 0x1 ;  /* 0x00000001ff1f7424 */ /* 0x000fe200078e00ff */
[----:B------:R-:W-:Y:S01]  /*4440*/  MOV R23, 0x1000 ;  /* 0x0000100000177802 */ /* 0x000fe20000000f00 */
[----:B------:R-:W3:Y:S01]  /*4450*/  LDCU.64 UR4, c[0x0][0x890] ;  /* 0x00011200ff0477ac */ /* 0x000ee20008000a00 */
[----:B------:R-:W-:Y:S01]  /*4460*/  IMAD.MOV.U32 R30, RZ, RZ, RZ ;  /* 0x000000ffff1e7224 */ /* 0x000fe200078e00ff */
[----:B------:R-:W4:Y:S01]  /*4470*/  LDC R19, c[0x0][0x370] ;  /* 0x0000dc00ff137b82 */ /* 0x000f220000000800 */
[----:B------:R-:W-:Y:S01]  /*4480*/  UMOV UR7, 0x400 ;  /* 0x0000040000077882 */ /* 0x000fe20000000000 */
[----:B------:R-:W-:-:S02]  /*4490*/  UPLOP3.LUT UP1, UPT, UPT, UPT, UPT, 0x40, 0x4 ;  /* 0x000000000004789c */ /* 0x000fc40003f2e870 */
[----:B------:R-:W-:-:S04]  /*44a0*/  ULEA UR7, UR37, UR7, 0x18 ;  /* 0x0000000725077291 */ /* 0x000fc8000f8ec0ff */
[----:B------:R-:W4:Y:S01]  /*44b0*/  LDC R2, c[0x0][0xb0c] ;  /* 0x0002c300ff027b82 */ /* 0x000f220000000800 */
[----:B------:R-:W-:Y:S02]  /*44c0*/  UIADD3 UR13, UPT, UPT, UR7, 0x98, URZ ;  /* 0x00000098070d7890 */ /* 0x000fe4000fffe0ff */
[----:B--2---:R-:W-:Y:S02]  /*44d0*/  UISETP.NE.U32.AND UP3, UPT, UR8, URZ, UPT ;  /* 0x000000ff0800728c */ /* 0x004fe4000bf65070 */
[----:B------:R-:W-:Y:S02]  /*44e0*/  UIADD3 UR41, UPT, UPT, UR7, 0x80, URZ ;  /* 0x0000008007297890 */ /* 0x000fe4000fffe0ff */
[----:B---3--:R-:W-:Y:S01]  /*44f0*/  UISETP.NE.U32.AND UP4, UPT, UR4, URZ, UPT ;  /* 0x000000ff0400728c */ /* 0x008fe2000bf85070 */
[----:B------:R-:W2:Y:S01]  /*4500*/  LDC R18, c[0x0][0xb20] ;  /* 0x0002c800ff127b82 */ /* 0x000ea20000000800 */
[----:B-1----:R-:W-:Y:S01]  /*4510*/  ISETP.NE.AND P1, PT, R0, 0x1, PT ;  /* 0x000000010000780c */ /* 0x002fe20003f25270 */
[----:B------:R-:W-:-:S02]  /*4520*/  UISETP.NE.AND.EX UP3, UPT, UR9, URZ, UPT, UP3 ;  /* 0x000000ff0900728c */ /* 0x000fc4000bf65330 */
[----:B------:R-:W-:Y:S02]  /*4530*/  UIADD3 UR33, UPT, UPT, UR7, 0x88, URZ ;  /* 0x0000008807217890 */ /* 0x000fe4000fffe0ff */
[----:B------:R-:W-:Y:S02]  /*4540*/  UIADD3 UR25, UPT, UPT, UR7, 0x90, URZ ;  /* 0x0000009007197890 */ /* 0x000fe4000fffe0ff */
[----:B------:R-:W1:Y:S01]  /*4550*/  LDC.64 R32, c[0x0][0x348] ;  /* 0x0000d200ff207b82 */ /* 0x000e620000000a00 */
[----:B------:R-:W-:Y:S02]  /*4560*/  UPRMT UR13, UR37, 0x654, UR13 ;  /* 0x00000654250d7896 */ /* 0x000fe4000800000d */
[----:B------:R-:W-:-:S05]  /*4570*/  UISETP.NE.AND.EX UP4, UPT, UR5, URZ, UPT, UP4 ;  /* 0x000000ff0500728c */ /* 0x000fca000bf85340 */
[----:B------:R-:W3:Y:S08]  /*4580*/  LDC.64 R16, c[0x0][0xb10] ;  /* 0x0002c400ff107b82 */ /* 0x000ef00000000a00 */
[----:B------:R-:W1:Y:S08]  /*4590*/  LDC.64 R6, c[0x0][0xb18] ;  /* 0x0002c600ff067b82 */ /* 0x000e700000000a00 */
[----:B------:R-:W1:Y:S08]  /*45a0*/  LDC.64 R4, c[0x0][0xb28] ;  /* 0x0002ca00ff047b82 */ /* 0x000e700000000a00 */
[----:B--2-4-:R-:W1:Y:S02]  /*45b0*/  LDC R22, c[0x0][0x374] ;  /* 0x0000dd00ff167b82 */ /* 0x014e640000000800 */
.L_x_100:
[C---:B------:R-:W-:Y:S02]  /*45c0*/  LEA R0, R30.reuse, UR7, 0x3 ;  /* 0x000000071e007c11 */ /* 0x040fe4000f8e18ff */
[----:B------:R-:W-:Y:S02]  /*45d0*/  SHF.L.U32 R3, R29, 0x1f, RZ ;  /* 0x0000001f1d037819 */ /* 0x000fe400000006ff */
[----:B------:R-:W-:Y:S02]  /*45e0*/  LEA R24, R30, UR7, 0x4 ;  /* 0x000000071e187c11 */ /* 0x000fe4000f8e20ff */
[----:B--2---:R-:W2:Y:S02]  /*45f0*/  SYNCS.PHASECHK.TRANS64.TRYWAIT P0, [R0+URZ+0xd0], R3 ;  /* 0x0000d003000075a7 */ /* 0x004ea400080011ff */
[----:B--2---:R-:W-:Y:S05]  /*4600*/  @!P0 BRA `(.L_x_90) ;  /* 0x0000006000048947 */ /* 0x004fea0003800000 */
.L_x_185:
[----:B------:R-:W-:Y:S01]  /*4610*/  ISETP.GE.AND P0, PT, R40, 0x1, PT ;  /* 0x000000012800780c */ /* 0x000fe20003f06270 */
[----:B------:R-:W4:Y:S01]  /*4620*/  LDS.128 R24, [R24+0x160] ;  /* 0x0001600018187984 */ /* 0x000f220000000c00 */
[----:B--2---:R-:W-:Y:S01]  /*4630*/  VIADD R0, R0, 0xe0 ;  /* 0x000000e000007836 */ /* 0x004fe20000000000 */
[----:B------:R-:W-:Y:S01]  /*4640*/  @!PT LDS RZ, [RZ] ;  /* 0x00000000fffff984 */ /* 0x000fe20000000800 */
[----:B------:R-:W-:Y:S01]  /*4650*/  @!PT LDS RZ, [RZ] ;  /* 0x00000000fffff984 */ /* 0x000fe20000000800 */
[----:B------:R-:W-:Y:S01]  /*4660*/  @!PT LDS RZ, [RZ] ;  /* 0x00000000fffff984 */ /* 0x000fe20000000800 */
[----:B------:R-:W-:Y:S01]  /*4670*/  @!PT LDS RZ, [RZ] ;  /* 0x00000000fffff984 */ /* 0x000fe20000000800 */
[----:B------:R2:W-:Y:S06]  /*4680*/  MEMBAR.ALL.CTA ;  /* 0x0000000000007992 */ /* 0x0005ec0000008000 */
[----:B--2---:R-:W2:Y:S01]  /*4690*/  FENCE.VIEW.ASYNC.S ;  /* 0x00000000000073c6 */ /* 0x004ea20000000000 */
[----:B------:R-:W-:Y:S04]  /*46a0*/  PRMT R0, RZ, 0x654, R0 ;  /* 0x00000654ff007816 */ /* 0x000fe80000000000 */
[----:B--2---:R2:W-:Y:S01]  /*46b0*/  SYNCS.ARRIVE.TRANS64.RED.A1T0 RZ, [R0+URZ], RZ ;  /* 0x000000ff00ff79a7 */ /* 0x0045e200081004ff */
[----:B----4-:R-:W-:Y:S11]  /*46c0*/  LOP3.LUT P3, RZ, R26, 0x1, RZ, 0xc0, !PT ;  /* 0x000000011aff7812 */ /* 0x010ff6000786c0ff */
[----:B------:R-:W-:Y:S02]  /*46d0*/  @!UPT UIADD3 URZ, UPT, UPT, URZ, URZ, URZ ;  /* 0x000000fffffff290 */ /* 0x000fe4000fffe0ff */
[----:B------:R-:W-:Y:S02]  /*46e0*/  @P3 MOV R13, R24 ;  /* 0x00000018000d3202 */ /* 0x000fe40000000f00 */
[----:B------:R-:W-:Y:S01]  /*46f0*/  @P3 LOP3.LUT R8, R25, 0xffff, RZ, 0xc0, !PT ;  /* 0x0000ffff19083812 */ /* 0x000fe200078ec0ff */
[----:B--2---:R-:W-:Y:S06]  /*4700*/  @!P0 BRA `(.L_x_91) ;  /* 0x0000000000a48947 */ /* 0x004fec0003800000 */
[----:B-1----:R-:W-:Y:S01]  /*4710*/  IMAD.HI.U32 R35, R22, R7, RZ ;  /* 0x0000000716237227 */ /* 0x002fe200078e00ff */
[----:B------:R-:W-:Y:S02]  /*4720*/  ISETP.NE.AND P0, PT, R6, 0x1, PT ;  /* 0x000000010600780c */ /* 0x000fe40003f05270 */
[----:B------:R-:W-:Y:S01]  /*4730*/  ISETP.NE.AND P2, PT, R40, 0x1, PT ;  /* 0x000000012800780c */ /* 0x000fe20003f45270 */
[----:B---3--:R-:W-:Y:S01]  /*4740*/  IMAD.HI.U32 R34, R19, R16, RZ ;  /* 0x0000001013227227 */ /* 0x008fe200078e00ff */
[----:B------:R-:W-:Y:S02]  /*4750*/  SHF.R.U32.HI R35, RZ, R18, R35 ;  /* 0x00000012ff237219 */ /* 0x000fe40000011623 */
[----:B------:R-:W-:Y:S01]  /*4760*/  ISETP.NE.AND P4, PT, R2, 0x1, PT ;  /* 0x000000010200780c */ /* 0x000fe20003f85270 */
[----:B------:R-:W-:Y:S01]  /*4770*/  IMAD.HI.U32 R36, R13, R16, RZ ;  /* 0x000000100d247227 */ /* 0x000fe200078e00ff */
[----:B------:R-:W-:Y:S02]  /*4780*/  SHF.R.U32.HI R34, RZ, R17, R34 ;  /* 0x00000011ff227219 */ /* 0x000fe40000011622 */
[----:B------:R-:W-:Y:S01]  /*4790*/  SEL R3, R22, R35, !P0 ;  /* 0x0000002316037207 */ /* 0x000fe20004000000 */
[C---:B------:R-:W-:Y:S01]  /*47a0*/  IMAD.HI.U32 R35, R8.reuse, R7, RZ ;  /* 0x0000000708237227 */ /* 0x040fe200078e00ff */
[----:B------:R-:W-:Y:S02]  /*47b0*/  SEL R11, R19, R34, !P4 ;  /* 0x00000022130b7207 */ /* 0x000fe40006000000 */
[----:B------:R-:W-:Y:S01]  /*47c0*/  SHF.R.U32.HI R36, RZ, R17, R36 ;  /* 0x00000011ff247219 */ /* 0x000fe20000011624 */
[----:B------:R-:W-:Y:S01]  /*47d0*/  IMAD.HI.U32 R38, R3, R4, RZ ;  /* 0x0000000403267227 */ /* 0x000fe200078e00ff */
[----:B------:R-:W-:Y:S03]  /*47e0*/  SHF.R.U32.HI R35, RZ, R18, R35 ;  /* 0x00000012ff237219 */ /* 0x000fe60000011623 */
[----:B------:R-:W-:Y:S01]  /*47f0*/  IMAD.HI.U32 R34, R11, R4, RZ ;  /* 0x000000040b227227 */ /* 0x000fe200078e00ff */
[----:B------:R-:W-:Y:S02]  /*4800*/  @P2 SHF.R.U32.HI R3, RZ, R5, R38 ;  /* 0x00000005ff032219 */ /* 0x000fe40000011626 */
[----:B------:R-:W-:Y:S02]  /*4810*/  SEL R9, R8, R35, !P0 ;  /* 0x0000002308097207 */ /* 0x000fe40004000000 */
[----:B------:R-:W-:Y:S01]  /*4820*/  @P2 SHF.R.U32.HI R11, RZ, R5, R34 ;  /* 0x00000005ff0b2219 */ /* 0x000fe20000011622 */
[C---:B------:R-:W-:Y:S01]  /*4830*/  IMAD R10, R40.reuse, R3, RZ ;  /* 0x00000003280a7224 */ /* 0x040fe200078e02ff */
[----:B------:R-:W-:Y:S01]  /*4840*/  SEL R3, R13, R36, !P4 ;  /* 0x000000240d037207 */ /* 0x000fe20006000000 */
[C---:B------:R-:W-:Y:S03]  /*4850*/  IMAD.HI.U32 R14, R9.reuse, R4, RZ ;  /* 0x00000004090e7227 */ /* 0x040fe600078e00ff */
[----:B------:R-:W-:Y:S01]  /*4860*/  ISETP.GE.AND P0, PT, R9, R10, PT ;  /* 0x0000000a0900720c */ /* 0x000fe20003f06270 */
[C---:B------:R-:W-:Y:S01]  /*4870*/  IMAD R12, R40.reuse, R11, RZ ;  /* 0x0000000b280c7224 */ /* 0x040fe200078e02ff */
[-C--:B------:R-:W-:Y:S04]  /*4880*/  SHF.R.U32.HI R14, RZ, R5.reuse, R14 ;  /* 0x00000005ff0e7219 */ /* 0x080fe8000001160e */
[----:B------:R-:W-:Y:S02]  /*4890*/  ISETP.GE.OR P0, PT, R3, R12, P0 ;  /* 0x0000000c0300720c */ /* 0x000fe40000706670 */
[----:B------:R-:W-:Y:S05]  /*48a0*/  SEL R15, R9, R14, !P2 ;  /* 0x0000000e090f7207 */ /* 0x000fea0005000000 */
[----:B------:R-:W-:Y:S04]  /*48b0*/  IMAD.MOV R14, RZ, RZ, -R15 ;  /* 0x000000ffff0e7224 */ /* 0x000fe800078e0a0f */
[----:B------:R-:W-:Y:S02]  /*48c0*/  IMAD R14, R40, R14, R9 ;  /* 0x0000000e280e7224 */ /* 0x000fe400078e0209 */
[C---:B------:R-:W-:Y:S05]  /*48d0*/  @!P0 IMAD.HI.U32 R10, R3.reuse, R4, RZ ;  /* 0x00000004030a8227 */ /* 0x040fea00078e00ff */
[----:B------:R-:W-:Y:S04]  /*48e0*/  @!P0 SHF.R.U32.HI R10, RZ, R5, R10 ;  /* 0x00000005ff0a8219 */ /* 0x000fe8000001160a */
[----:B------:R-:W-:Y:S01]  /*48f0*/  @!P0 SEL R0, R3, R10, !P2 ;  /* 0x0000000a03008207 */ /* 0x000fe20005000000 */
[----:B------:R-:W-:Y:S03]  /*4900*/  IMAD.MOV R10, RZ, RZ, -R3 ;  /* 0x000000ffff0a7224 */ /* 0x000fe600078e0a03 */
[----:B------:R-:W-:Y:S01]  /*4910*/  @!P0 IADD3 R15, PT, PT, R15, -R0, RZ ;  /* 0x800000000f0f8210 */ /* 0x000fe20007ffe0ff */
[----:B------:R-:W-:Y:S01]  /*4920*/  @!P0 IMAD R0, R11, R14, R0 ;  /* 0x0000000e0b008224 */ /* 0x000fe200078e0200 */
[----:B------:R-:W-:Y:S01]  /*4930*/  IADD3 R11, PT, PT, -R9, RZ, RZ ;  /* 0x000000ff090b7210 */ /* 0x000fe20007ffe1ff */
[----:B------:R-:W-:Y:S02]  /*4940*/  IMAD R13, R2, R10, R13 ;  /* 0x0000000a020d7224 */ /* 0x000fe400078e020d */
[----:B------:R-:W-:Y:S02]  /*4950*/  @!P0 IMAD R9, R15, R40, R3 ;  /* 0x000000280f098224 */ /* 0x000fe400078e0203 */
[----:B------:R-:W-:Y:S02]  /*4960*/  @!P0 IMAD.MOV.U32 R3, RZ, RZ, R0 ;  /* 0x000000ffff038224 */ /* 0x000fe400078e0000 */
[----:B------:R-:W-:Y:S02]  /*4970*/  IMAD R8, R6, R11, R8 ;  /* 0x0000000b06087224 */ /* 0x000fe400078e0208 */
[----:B------:R-:W-:Y:S02]  /*4980*/  IMAD R13, R3, R2, R13 ;  /* 0x00000002030d7224 */ /* 0x000fe400078e020d */
[----:B------:R-:W-:Y:S02]  /*4990*/  IMAD R8, R9, R6, R8 ;  /* 0x0000000609087224 */ /* 0x000fe400078e0208 */
.L_x_91:
[----:B------:R-:W-:Y:S05]  /*49a0*/  BRA.U UP1, `(.L_x_92) ;  /* 0x0000000101107547 */ /* 0x000fea000b800000 */
[----:B------:R-:W-:Y:S04]  /*49b0*/  MOV R0, UR6 ;  /* 0x0000000600007c02 */ /* 0x000fe80008000f00 */
[----:B------:R-:W-:Y:S04]  /*49c0*/  SHF.L.U32 R3, R0, 0x1f, RZ ;  /* 0x0000001f00037819 */ /* 0x000fe800000006ff */
[----:B------:R-:W2:Y:S02]  /*49d0*/  SYNCS.PHASECHK.TRANS64.TRYWAIT P0, [UR7+0xc8], R3 ;  /* 0x0000c803ff0075a7 */ /* 0x000ea40008001107 */
[----:B--2---:R-:W-:Y:S05]  /*49e0*/  @!P0 BRA `(.L_x_93) ;  /* 0x0000005c00208947 */ /* 0x004fea0003800000 */
.L_x_92:
[----:B------:R-:W-:Y:S02]  /*49f0*/  R2UR UR42, R20 ;  /* 0x00000000142a72ca */ /* 0x000fe400000e0000 */
[----:B------:R-:W-:Y:S02]  /*4a00*/  R2UR UR43, R21 ;  /* 0x00000000152b72ca */ /* 0x000fe400000e0000 */
[----:B------:R-:W-:Y:S02]  /*4a10*/  ISETP.NE.U32.AND P2, PT, RZ, UR4, PT ;  /* 0x00000004ff007c0c */ /* 0x000fe4000bf45070 */
[----:B------:R-:W-:Y:S02]  /*4a20*/  SHF.L.U32 R12, R31, 0x1f, RZ ;  /* 0x0000001f1f0c7819 */ /* 0x000fe400000006ff */
[----:B------:R-:W-:Y:S05]  /*4a30*/  ISETP.NE.AND.EX P2, PT, RZ, UR5, PT, P2 ;  /* 0x00000005ff007c0c */ /* 0x000fea000bf45320 */
[----:B------:R-:W-:Y:S02]  /*4a40*/  USHF.L.U32 UR42, UR42, 0x8, URZ ;  /* 0x000000082a2a7899 */ /* 0x000fe400080006ff */
[----:B------:R-:W-:Y:S01]  /*4a50*/  USHF.L.U32 UR43, UR43, 0x6, URZ ;  /* 0x000000062b2b7899 */ /* 0x000fe200080006ff */
[----:B------:R-:W-:Y:S11]  /*4a60*/  BRA.U !UP4, `(.L_x_94) ;  /* 0x000000010c347547 */ /* 0x000ff6000b800000 */
[----:B------:R-:W-:Y:S01]  /*4a70*/  UPLOP3.LUT UP0, UPT, UPT, UPT, UP3, 0x80, 0x8 ;  /* 0x000000000008789c */ /* 0x000fe20003f0f030 */
[----:B--2---:R-:W-:Y:S02]  /*4a80*/  HFMA2 R0, -RZ, RZ, 0, 5.9604644775390625e-08 ;  /* 0x00000001ff007431 */ /* 0x004fe400000001ff */
[----:B------:R-:W-:Y:S03]  /*4a90*/  IMAD.MOV.U32 R91, RZ, RZ, 0x1 ;  /* 0x00000001ff5b7424 */ /* 0x000fe600078e00ff */
[----:B------:R-:W-:Y:S05]  /*4aa0*/  PLOP3.LUT P0, PT, PT, PT, UP0, 0x80, 0x8 ;  /* 0x000000000008781c */ /* 0x000fea0003f0f008 */
[----:B------:R-:W2:Y:S01]  /*4ab0*/  @UP0 LDCU.64 UR10, c[0x0][0x888] ;  /* 0x00011100ff0a07ac */ /* 0x000ea20008000a00 */
[----:B------:R-:W-:Y:S07]  /*4ac0*/  @UP0 UIMAD UR8, UR36, UR4, URZ ;  /* 0x00000004240802a4 */ /* 0x000fee000f8e02ff */
[----:B------:R-:W-:Y:S01]  /*4ad0*/  @!P0 PRMT R91, R0, 0x7610, R91 ;  /* 0x00007610005b8816 */ /* 0x000fe2000000005b */
[----:B--2---:R-:W-:Y:S03]  /*4ae0*/  @UP0 UIMAD.WIDE UR10, UR8, 0x4, UR10 ;  /* 0x00000004080a08a5 */ /* 0x004fe6000f8e020a */
[----:B------:R-:W2:Y:S03]  /*4af0*/  @!UP0 LDCU UR8, c[0x0][0x880] ;  /* 0x00011000ff0887ac */ /* 0x000ea60008000800 */
[----:B------:R-:W-:Y:S01]  /*4b00*/  IMAD.U32 R10, RZ, RZ, UR10 ;  /* 0x0000000aff0a7e24 */ /* 0x000fe2000f8e00ff */
[----:B------:R-:W-:Y:S05]  /*4b10*/  MOV R11, UR11 ;  /* 0x0000000b000b7c02 */ /* 0x000fea0008000f00 */
[----:B-----5:R4:W5:Y:S02]  /*4b20*/  @P0 LDG.E R50, desc[UR46][R10.64] ;  /* 0x0000002e0a320981 */ /* 0x020964000c1e1900 */
[----:B--2-4-:R-:W-:Y:S07]  /*4b30*/  @!P0 IMAD.U32 R50, RZ, RZ, UR8 ;  /* 0x00000008ff328e24 */ /* 0x014fee000f8e00ff */
.L_x_94:
[----:B-----5:R-:W-:Y:S01]  /*4b40*/  @!P2 ISETP.EQ.AND P0, PT, R50, RZ, PT ;  /* 0x000000ff3200a20c */ /* 0x020fe20003f02270 */
[----:B------:R-:W-:Y:S01]  /*4b50*/  @!UPT UIADD3 URZ, UPT, UPT, URZ, URZ, URZ ;  /* 0x000000fffffff290 */ /* 0x000fe2000fffe0ff */
[----:B------:R-:W-:Y:S11]  /*4b60*/  @!P2 BRA `(.L_x_95) ;  /* 0x000000000014a947 */ /* 0x000ff60003800000 */
[----:B------:R-:W-:Y:S02]  /*4b70*/  LOP3.LUT P2, RZ, R91, 0xff, RZ, 0xc0, !PT ;  /* 0x000000ff5bff7812 */ /* 0x000fe4000784c0ff */
[----:B------:R-:W-:Y:S04]  /*4b80*/  PLOP3.LUT P0, PT, PT, PT, UP0, 0x80, 0x8 ;  /* 0x000000000008781c */ /* 0x000fe80003f0f008 */
[----:B------:R-:W-:Y:S07]  /*4b90*/  PLOP3.LUT P0, PT, P0, PT, PT, 0x8, 0x80 ;  /* 0x000000000080781c */ /* 0x000fee000070e170 */
[----:B------:R-:W-:Y:S11]  /*4ba0*/  @P2 ISETP.EQ.AND P0, PT, R50, RZ, PT ;  /* 0x000000ff3200220c */ /* 0x000ff60003f02270 */
[----:B------:R-:W-:Y:S02]  /*4bb0*/  @!UPT UIADD3 URZ, UPT, UPT, URZ, URZ, URZ ;  /* 0x000000fffffff290 */ /* 0x000fe4000fffe0ff */
.L_x_95:
[----:B------:R-:W4:Y:S01]  /*4bc0*/  SYNCS.PHASECHK.TRANS64.TRYWAIT P2, [UR7+0xa0], R12 ;  /* 0x0000a00cff0075a7 */ /* 0x000f220008041107 */
[----:B------:R-:W-:Y:S04]  /*4bd0*/  ELECT P4, URZ, PT ;  /* 0x0000000000ff782f */ /* 0x000fe80003880000 */
[----:B------:R-:W-:Y:S11]  /*4be0*/  PLOP3.LUT P4, PT, P0, P4, PT, 0xf2, 0x2f ;  /* 0x00000000002f781c */ /* 0x000ff60000789e72 */
[----:B------:R-:W-:Y:S02]  /*4bf0*/  @!UPT UIADD3 URZ, UPT, UPT, URZ, URZ, URZ ;  /* 0x000000fffffff290 */ /* 0x000fe4000fffe0ff */
[----:B-1----:R-:W-:Y:S05]  /*4c00*/  @!P4 IADD3 R9, P0, PT, R32, 0x580, RZ ;  /* 0x000005802009c810 */ /* 0x002fea0007f1e0ff */
[----:B--2---:R-:W-:Y:S01]  /*4c10*/  @!P4 IMAD.X R0, RZ, RZ, R33, P0 ;  /* 0x000000ffff00c224 */ /* 0x004fe200000e0621 */
[----:B----4-:R-:W-:Y:S07]  /*4c20*/  @!P2 BRA `(.L_x_96) ;  /* 0x0000005800a8a947 */ /* 0x010fee0003800000 */
.L_x_188:
[----:B------:R-:W-:Y:S01]  /*4c30*/  @!P4 R2UR UR9, R9 ;  /* 0x000000000909c2ca */ /* 0x000fe200000e0000 */
[----:B------:R-:W-:Y:S01]  /*4c40*/  VOTEU.ALL UP1, P4 ;  /* 0x0000000000ff7886 */ /* 0x000fe20002020000 */
[----:B------:R-:W-:Y:S01]  /*4c50*/  @!P4 R2UR UR8, R0 ;  /* 0x000000000008c2ca */ /* 0x000fe200000e0000 */
[----:B------:R-:W-:Y:S01]  /*4c60*/  VOTEU.ALL UP2, P4 ;  /* 0x0000000000ff7886 */ /* 0x000fe20002040000 */
[----:B------:R-:W-:Y:S01]  /*4c70*/  UMOV UR16, 0x0 ;  /* 0x0000000000107882 */ /* 0x000fe20000000000 */
[----:B------:R-:W-:Y:S01]  /*4c80*/  UMOV UR17, 0x10000000 ;  /* 0x1000000000117882 */ /* 0x000fe20000000000 */
[----:B------:R-:W-:Y:S01]  /*4c90*/  @!UP1 UIADD3 UR40, UPT, UPT, UR7, 0x200, URZ ;  /* 0x0000020007289890 */ /* 0x000fe2000fffe0ff */
[----:B------:R-:W-:Y:S01]  /*4ca0*/  @!P4 IMAD.MOV.U32 R0, RZ, RZ, 0x1000 ;  /* 0x00001000ff00c424 */ /* 0x000fe200078e00ff */
[----:B------:R-:W-:Y:S01]  /*4cb0*/  UMOV UR44, UR36 ;  /* 0x00000024002c7c82 */ /* 0x000fe20008000000 */
[----:B------:R-:W-:Y:S01]  /*4cc0*/  @!UP1 UIADD3 UR10, UPT, UPT, UR42, 0x80, URZ ;  /* 0x000000802a0a9890 */ /* 0x000fe2000fffe0ff */
[----:B------:R-:W-:Y:S01]  /*4cd0*/  @!P4 IADD3 R9, P0, PT, R32, 0x580, RZ ;  /* 0x000005802009c810 */ /* 0x000fe20007f1e0ff */
[----:B------:R-:W-:Y:S01]  /*4ce0*/  UMOV UR11, UR43 ;  /* 0x0000002b000b7c82 */ /* 0x000fe20008000000 */
[----:B------:R-:W-:Y:S01]  /*4cf0*/  UMOV UR12, UR36 ;  /* 0x00000024000c7c82 */ /* 0x000fe20008000000 */
[----:B------:R-:W-:Y:S01]  /*4d00*/  IMAD.U32 R10, RZ, RZ, UR9 ;  /* 0x00000009ff0a7e24 */ /* 0x000fe2000f8e00ff */
[----:B------:R-:W-:Y:S01]  /*4d10*/  UMOV UR9, UR41 ;  /* 0x0000002900097c82 */ /* 0x000fe20008000000 */
[----:B------:R-:W-:Y:S01]  /*4d20*/  IMAD.U32 R11, RZ, RZ, UR8 ;  /* 0x00000008ff0b7e24 */ /* 0x000fe2000f8e00ff */
[----:B------:R-:W-:Y:S02]  /*4d30*/  @!UP1 UIADD3 UR8, UPT, UPT, UR7, 0xa00, URZ ;  /* 0x00000a0007089890 */ /* 0x000fe4000fffe0ff */
[----:B------:R-:W-:Y:S01]  /*4d40*/  @!P4 R2UR UR18, R10 ;  /* 0x000000000a12c2ca */ /* 0x000fe200000e0000 */
[----:B------:R-:W-:Y:S01]  /*4d50*/  VOTEU.ALL UP1, P4 ;  /* 0x0000000000ff7886 */ /* 0x000fe20002020000 */
[----:B------:R-:W-:Y:S01]  /*4d60*/  @!P4 R2UR UR19, R11 ;  /* 0x000000000b13c2ca */ /* 0x000fe200000e0000 */
[----:B------:R-:W-:Y:S11]  /*4d70*/  UPRMT UR14, UR37, 0x654, UR41 ;  /* 0x00000654250e7896 */ /* 0x000ff60008000029 */
[----:B------:R-:W-:Y:S01]  /*4d80*/  @!UPT UIADD3 URZ, UPT, UPT, URZ, URZ, URZ ;  /* 0x000000fffffff290 */ /* 0x000fe2000fffe0ff */
[----:B------:R2:W-:Y:S01]  /*4d90*/  @!UP2 UTMALDG.3D [UR40], [UR18], desc[UR16] ;  /* 0x000010281200a5b4 */ /* 0x0005e20008011000 */
[----:B------:R2:W-:Y:S01]  /*4da0*/  @!UP1 UTMALDG.3D [UR8], [UR18], desc[UR16] ;  /* 0x00001008120095b4 */ /* 0x0005e20008011000 */
[----:B------:R4:W-:Y:S01]  /*4db0*/  @!P4 SYNCS.ARRIVE.TRANS64.RED.A0TR RZ, [UR7+0x80], R0 ;  /* 0x00008000ffffc9a7 */ /* 0x0009e20008300407 */
[----:B------:R-:W-:Y:S01]  /*4dc0*/  SYNCS.ARRIVE.TRANS64.RED.A1T0 RZ, [UR14], RZ ;  /* 0x000000ffffff79a7 */ /* 0x000fe2000810040e */
[----:B----4-:R-:W-:Y:S01]  /*4dd0*/  @!P4 IMAD.X R0, RZ, RZ, R33, P0 ;  /* 0x000000ffff00c224 */ /* 0x010fe200000e0621 */
[----:B------:R-:W4:Y:S02]  /*4de0*/  SYNCS.PHASECHK.TRANS64.TRYWAIT P2, [UR7+0xa8], R12 ;  /* 0x0000a80cff0075a7 */ /* 0x000f240008041107 */
[----:B--2-4-:R-:W-:Y:S05]  /*4df0*/  @!P2 BRA `(.L_x_97) ;  /* 0x00000058004ca947 */ /* 0x014fea0003800000 */
.L_x_190:
        /* <DEDUP_REMOVED lines=8> */
[----:B------:R-:W-:Y:S01]  /*4e80*/  @!UP1 UIADD3 UR32, UPT, UPT, UR7, 0x1200, URZ ;  /* 0x0000120007209890 */ /* 0x000fe2000fffe0ff */
[----:B------:R-:W-:Y:S01]  /*4e90*/  @!P4 IADD3 R21, P0, PT, R32, 0x580, RZ ;  /* 0x000005802015c810 */ /* 0x000fe20007f1e0ff */
[----:B------:R-:W-:Y:S01]  /*4ea0*/  UMOV UR35, UR43 ;  /* 0x0000002b00237c82 */ /* 0x000fe20008000000 */
[----:B------:R-:W-:Y:S02]  /*4eb0*/  @!UP1 UIADD3 UR10, UPT, UPT, UR42, 0xa0, URZ ;  /* 0x000000a02a0a9890 */ /* 0x000fe4000fffe0ff */
[----:B------:R-:W-:Y:S01]  /*4ec0*/  IMAD.U32 R10, RZ, RZ, UR9 ;  /* 0x00000009ff0a7e24 */ /* 0x000fe2000f8e00ff */
[----:B------:R-:W-:Y:S01]  /*4ed0*/  UMOV UR9, UR33 ;  /* 0x0000002100097c82 */ /* 0x000fe20008000000 */
[----:B------:R-:W-:Y:S01]  /*4ee0*/  IMAD.U32 R11, RZ, RZ, UR8 ;  /* 0x00000008ff0b7e24 */ /* 0x000fe2000f8e00ff */
[----:B------:R-:W-:Y:S01]  /*4ef0*/  @!UP1 UIADD3 UR8, UPT, UPT, UR7, 0x1a00, URZ ;  /* 0x00001a0007089890 */ /* 0x000fe2000fffe0ff */
[----:B------:R-:W-:Y:S01]  /*4f00*/  @!P4 IMAD.X R20, RZ, RZ, R33, P0 ;  /* 0x000000ffff14c224 */ /* 0x000fe200000e0621 */
[----:B------:R-:W-:Y:S01]  /*4f10*/  @!P4 R2UR UR18, R10 ;  /* 0x000000000a12c2ca */ /* 0x000fe200000e0000 */
[----:B------:R-:W-:Y:S01]  /*4f20*/  VOTEU.ALL UP1, P4 ;  /* 0x0000000000ff7886 */ /* 0x000fe20002020000 */
[----:B------:R-:W-:Y:S01]  /*4f30*/  @!P4 R2UR UR19, R11 ;  /* 0x000000000b13c2ca */ /* 0x000fe200000e0000 */
[----:B------:R-:W-:Y:S01]  /*4f40*/  UMOV UR11, UR43 ;  /* 0x0000002b000b7c82 */ /* 0x000fe20008000000 */
[----:B------:R-:W-:Y:S01]  /*4f50*/  UMOV UR12, UR36 ;  /* 0x00000024000c7c82 */ /* 0x000fe20008000000 */
[----:B------:R-:W-:Y:S10]  /*4f60*/  UPRMT UR14, UR37, 0x654, UR33 ;  /* 0x00000654250e7896 */ /* 0x000ff40008000021 */
[----:B------:R2:W-:Y:S01]  /*4f70*/  @!UP2 UTMALDG.3D [UR32], [UR18], desc[UR16] ;  /* 0x000010201200a5b4 */ /* 0x0005e20008011000 */
[----:B------:R2:W-:Y:S01]  /*4f80*/  @!UP1 UTMALDG.3D [UR8], [UR18], desc[UR16] ;  /* 0x00001008120095b4 */ /* 0x0005e20008011000 */
[----:B------:R2:W-:Y:S01]  /*4f90*/  @!P4 SYNCS.ARRIVE.TRANS64.RED.A0TR RZ, [UR7+0x88], R0 ;  /* 0x00008800ffffc9a7 */ /* 0x0005e20008300407 */
[----:B------:R-:W-:Y:S01]  /*4fa0*/  SYNCS.ARRIVE.TRANS64.RED.A1T0 RZ, [UR14], RZ ;  /* 0x000000ffffff79a7 */ /* 0x000fe2000810040e */
[----:B------:R-:W4:Y:S02]  /*4fb0*/  SYNCS.PHASECHK.TRANS64.TRYWAIT P2, [UR7+0xb0], R12 ;  /* 0x0000b00cff0075a7 */ /* 0x000f240008041107 */
[----:B--2-4-:R-:W-:Y:S05]  /*4fc0*/  @!P2 BRA `(.L_x_98) ;  /* 0x0000005400f0a947 */ /* 0x014fea0003800000 */
.L_x_192:
[----:B------:R-:W2:Y:S01]  /*4fd0*/  LDC.64 R14, c[0x0][0xb10] ;  /* 0x0002c400ff0e7b82 */ /* 0x000ea20000000a00 */
[----:B------:R-:W-:Y:S01]  /*4fe0*/  @!P4 R2UR UR9, R21 ;  /* 0x000000001509c2ca */ /* 0x000fe200000e0000 */
[----:B------:R-:W-:Y:S01]  /*4ff0*/  VOTEU.ALL UP1, P4 ;  /* 0x0000000000ff7886 */ /* 0x000fe20002020000 */
[----:B------:R-:W-:Y:S01]  /*5000*/  @!P4 R2UR UR8, R20 ;  /* 0x000000001408c2ca */ /* 0x000fe200000e0000 */
[----:B------:R-:W-:Y:S01]  /*5010*/  VOTEU.ALL UP2, P4 ;  /* 0x0000000000ff7886 */ /* 0x000fe20002040000 */
[----:B------:R-:W-:Y:S03]  /*5020*/  UMOV UR16, 0x0 ;  /* 0x0000000000107882 */ /* 0x000fe60000000000 */
[----:B------:R-:W4:Y:S01]  /*5030*/  LDC.64 R10, c[0x0][0xb18] ;  /* 0x0002c600ff0a7b82 */ /* 0x000f220000000a00 */
[----:B------:R-:W-:Y:S01]  /*5040*/  @!UP1 UIADD3 UR26, UPT, UPT, UR42, 0x40, URZ ;  /* 0x000000402a1a9890 */ /* 0x000fe2000fffe0ff */
[----:B------:R-:W-:Y:S01]  /*5050*/  @P3 SHF.R.U32.HI R28, RZ, 0x10, R25 ;  /* 0x00000010ff1c3819 */ /* 0x000fe20000011619 */
[----:B------:R-:W-:Y:S01]  /*5060*/  @!UP1 UIADD3 UR24, UPT, UPT, UR7, 0x2200, URZ ;  /* 0x0000220007189890 */ /* 0x000fe2000fffe0ff */
[----:B------:R-:W-:Y:S01]  /*5070*/  VIADD R30, R30, 0x1 ;  /* 0x000000011e1e7836 */ /* 0x000fe20000000000 */
[----:B------:R-:W-:Y:S03]  /*5080*/  UMOV UR17, 0x10000000 ;  /* 0x1000000000117882 */ /* 0x000fe60000000000 */
[----:B------:R-:W5:Y:S01]  /*5090*/  @!P1 LDC R0, c[0x0][0xb20] ;  /* 0x0002c800ff009b82 */ /* 0x000f620000000800 */
[----:B------:R-:W-:Y:S01]  /*50a0*/  UMOV UR27, UR43 ;  /* 0x0000002b001b7c82 */ /* 0x000fe20008000000 */
[----:B------:R-:W-:Y:S01]  /*50b0*/  IMAD.U32 R20, RZ, RZ, UR9 ;  /* 0x00000009ff147e24 */ /* 0x000fe2000f8e00ff */
[----:B------:R-:W-:Y:S05]  /*50c0*/  UMOV UR28, UR36 ;  /* 0x00000024001c7c82 */ /* 0x000fea0008000000 */
[----:B-1----:R-:W1:Y:S01]  /*50d0*/  @!P1 LDC R3, c[0x0][0xb0c] ;  /* 0x0002c300ff039b82 */ /* 0x002e620000000800 */
[----:B------:R-:W-:Y:S01]  /*50e0*/  IMAD.U32 R21, RZ, RZ, UR8 ;  /* 0x00000008ff157e24 */ /* 0x000fe2000f8e00ff */
[----:B------:R-:W-:Y:S01]  /*50f0*/  @!UP1 UIADD3 UR10, UPT, UPT, UR42, 0xc0, URZ ;  /* 0x000000c02a0a9890 */ /* 0x000fe2000fffe0ff */
[----:B------:R-:W-:Y:S01]  /*5100*/  @!P4 R2UR UR18, R20 ;  /* 0x000000001412c2ca */ /* 0x000fe200000e0000 */
[----:B------:R-:W-:Y:S01]  /*5110*/  @!UP1 UIADD3 UR8, UPT, UPT, UR7, 0x2a00, URZ ;  /* 0x00002a0007089890 */ /* 0x000fe2000fffe0ff */
[----:B------:R-:W-:Y:S01]  /*5120*/  @!P4 IMAD.MOV.U32 R20, RZ, RZ, 0x1000 ;  /* 0x00001000ff14c424 */ /* 0x000fe200078e00ff */
[----:B------:R-:W-:Y:S01]  /*5130*/  @!P4 R2UR UR19, R21 ;  /* 0x000000001513c2ca */ /* 0x000fe200000e0000 */
[----:B------:R-:W-:Y:S01]  /*5140*/  VOTEU.ALL UP1, P4 ;  /* 0x0000000000ff7886 */ /* 0x000fe20002020000 */
[----:B------:R-:W-:Y:S01]  /*5150*/  UMOV UR9, UR25 ;  /* 0x0000001900097c82 */ /* 0x000fe20008000000 */
[----:B------:R-:W-:Y:S01]  /*5160*/  UMOV UR11, UR43 ;  /* 0x0000002b000b7c82 */ /* 0x000fe20008000000 */
[----:B------:R-:W-:Y:S01]  /*5170*/  UMOV UR12, UR36 ;  /* 0x00000024000c7c82 */ /* 0x000fe20008000000 */
[----:B------:R-:W-:Y:S08]  /*5180*/  UPRMT UR14, UR37, 0x654, UR25 ;  /* 0x00000654250e7896 */ /* 0x000ff00008000019 */
[----:B------:R1:W-:Y:S02]  /*5190*/  @!UP2 UTMALDG.3D [UR24], [UR18], desc[UR16] ;  /* 0x000010181200a5b4 */ /* 0x0003e40008011000 */
[----:B-1----:R-:W-:Y:S01]  /*51a0*/  @!P1 ISETP.NE.AND P2, PT, R3, 0x1, PT ;  /* 0x000000010300980c */ /* 0x002fe20003f45270 */
[C---:B--2---:R-:W-:Y:S01]  /*51b0*/  @!P1 IMAD.HI.U32 R14, R13.reuse, R14, RZ ;  /* 0x0000000e0d0e9227 */ /* 0x044fe200078e00ff */
[----:B----4-:R-:W-:Y:S01]  /*51c0*/  @!P1 ISETP.NE.AND P0, PT, R10, 0x1, PT ;  /* 0x000000010a00980c */ /* 0x010fe20003f05270 */
[----:B------:R1:W-:Y:S01]  /*51d0*/  @!UP1 UTMALDG.3D [UR8], [UR18], desc[UR16] ;  /* 0x00001008120095b4 */ /* 0x0003e20008011000 */
[----:B------:R1:W-:Y:S01]  /*51e0*/  @!P4 SYNCS.ARRIVE.TRANS64.RED.A0TR RZ, [UR7+0x90], R20 ;  /* 0x00009014ffffc9a7 */ /* 0x0003e20008300407 */
[C---:B------:R-:W-:Y:S01]  /*51f0*/  @!P1 IMAD.HI.U32 R11, R8.reuse, R11, RZ ;  /* 0x0000000b080b9227 */ /* 0x040fe200078e00ff */
[----:B------:R-:W-:Y:S04]  /*5200*/  @!P1 SHF.R.U32.HI R14, RZ, R15, R14 ;  /* 0x0000000fff0e9219 */ /* 0x000fe8000001160e */
[----:B-----5:R-:W-:Y:S02]  /*5210*/  @!P1 SHF.R.U32.HI R9, RZ, R0, R11 ;  /* 0x00000000ff099219 */ /* 0x020fe4000001160b */
[----:B------:R-:W-:Y:S02]  /*5220*/  @!P1 SEL R14, R13, R14, !P2 ;  /* 0x0000000e0d0e9207 */ /* 0x000fe40005000000 */
[----:B------:R-:W-:Y:S05]  /*5230*/  @!P1 SEL R9, R8, R9, !P0 ;  /* 0x0000000908099207 */ /* 0x000fea0004000000 */
[----:B------:R-:W-:Y:S01]  /*5240*/  @!P1 IMAD.IADD R0, R9, 0x1, -R14 ;  /* 0x0000000109009824 */ /* 0x000fe200078e0a0e */
[----:B------:R-:W-:Y:S01]  /*5250*/  SYNCS.ARRIVE.TRANS64.RED.A1T0 RZ, [UR14], RZ ;  /* 0x000000ffffff79a7 */ /* 0x000fe2000810040e */
[----:B------:R-:W-:Y:S02]  /*5260*/  @!P1 IMAD.IADD R9, R14, 0x1, -R9 ;  /* 0x000000010e099824 */ /* 0x000fe400078e0a09 */
[----:B------:R-:W-:Y:S02]  /*5270*/  @!P1 IMAD R13, R0, R3, R13 ;  /* 0x00000003000d9224 */ /* 0x000fe400078e020d */
[----:B------:R-:W-:Y:S01]  /*5280*/  @!P1 IMAD R8, R9, R10, R8 ;  /* 0x0000000a09089224 */ /* 0x000fe200078e0208 */
[----:B------:R-:W2:Y:S02]  /*5290*/  SYNCS.PHASECHK.TRANS64.TRYWAIT P5, [UR7+0xb8], R12 ;  /* 0x0000b80cff0075a7 */ /* 0x000ea400080a1107 */
[----:B-12---:R-:W-:Y:S05]  /*52a0*/  @!P5 BRA `(.L_x_99) ;  /* 0x000000540050d947 */ /* 0x006fea0003800000 */
.L_x_194:
[----:B-1----:R-:W-:Y:S01]  /*52b0*/  @!P4 IADD3 R3, P0, PT, R32, 0x580, RZ ;  /* 0x000005802003c810 */ /* 0x002fe20007f1e0ff */
[----:B------:R-:W-:Y:S01]  /*52c0*/  VOTEU.ALL UP1, P4 ;  /* 0x0000000000ff7886 */ /* 0x000fe20002020000 */
[----:B------:R-:W-:Y:S01]  /*52d0*/  VOTEU.ALL UP2, P4 ;  /* 0x0000000000ff7886 */ /* 0x000fe20002040000 */
[----:B------:R-:W-:Y:S01]  /*52e0*/  UMOV UR14, 0x0 ;  /* 0x00000000000e7882 */ /* 0x000fe20000000000 */
[----:B------:R-:W-:Y:S01]  /*52f0*/  @!P4 R2UR UR9, R3 ;  /* 0x000000000309c2ca */ /* 0x000fe200000e0000 */
[----:B------:R-:W-:Y:S01]  /*5300*/  @!P4 IMAD.X R0, RZ, RZ, R33, P0 ;  /* 0x000000ffff00c224 */ /* 0x000fe200000e0621 */
[----:B------:R-:W-:Y:S01]  /*5310*/  @!UP1 UIADD3 UR17, UPT, UPT, UR7, 0x98, URZ ;  /* 0x0000009807119890 */ /* 0x000fe2000fffe0ff */
[----:B------:R-:W-:Y:S01]  /*5320*/  ISETP.NE.AND P0, PT, R30, 0x2, PT ;  /* 0x000000021e00780c */ /* 0x000fe20003f05270 */
[----:B------:R-:W-:Y:S01]  /*5330*/  @!UP1 UIADD3 UR18, UPT, UPT, UR42, 0x60, URZ ;  /* 0x000000602a129890 */ /* 0x000fe2000fffe0ff */
[----:B------:R-:W-:Y:S01]  /*5340*/  LOP3.LUT R31, R31, 0x1, RZ, 0x3c, !PT ;  /* 0x000000011f1f7812 */ /* 0x000fe200078e3cff */
[----:B------:R-:W-:Y:S01]  /*5350*/  @!UP1 UIADD3 UR16, UPT, UPT, UR7, 0x3200, URZ ;  /* 0x0000320007109890 */ /* 0x000fe2000fffe0ff */
[----:B------:R-:W-:Y:S01]  /*5360*/  @!P4 R2UR UR8, R0 ;  /* 0x000000000008c2ca */ /* 0x000fe200000e0000 */
[----:B------:R-:W-:Y:S01]  /*5370*/  UMOV UR15, 0x10000000 ;  /* 0x10000000000f7882 */ /* 0x000fe20000000000 */
[----:B------:R-:W-:Y:S01]  /*5380*/  UMOV UR19, UR43 ;  /* 0x0000002b00137c82 */ /* 0x000fe20008000000 */
[----:B------:R-:W-:Y:S01]  /*5390*/  UMOV UR20, UR36 ;  /* 0x0000002400147c82 */ /* 0x000fe20008000000 */
[----:B------:R-:W-:Y:S01]  /*53a0*/  @!UP1 UIADD3 UR10, UPT, UPT, UR42, 0xe0, URZ ;  /* 0x000000e02a0a9890 */ /* 0x000fe2000fffe0ff */
[----:B------:R-:W-:Y:S01]  /*53b0*/  SEL R0, RZ, 0x1, P0 ;  /* 0x00000001ff007807 */ /* 0x000fe20000000000 */
[----:B------:R-:W-:Y:S01]  /*53c0*/  IMAD.U32 R10, RZ, RZ, UR9 ;  /* 0x00000009ff0a7e24 */ /* 0x000fe2000f8e00ff */
[----:B------:R-:W-:Y:S01]  /*53d0*/  UMOV UR11, UR43 ;  /* 0x0000002b000b7c82 */ /* 0x000fe20008000000 */
[----:B------:R-:W-:Y:S01]  /*53e0*/  UMOV UR12, UR36 ;  /* 0x00000024000c7c82 */ /* 0x000fe20008000000 */
[----:B------:R-:W-:Y:S01]  /*53f0*/  UMOV UR9, UR17 ;  /* 0x0000001100097c82 */ /* 0x000fe20008000000 */
[----:B------:R-:W-:Y:S01]  /*5400*/  @P3 R2UR UR36, R28 ;  /* 0x000000001c2432ca */ /* 0x000fe200000e0000 */
[----:B------:R-:W-:Y:S01]  /*5410*/  IMAD.IADD R20, R8, 0x1, R83 ;  /* 0x0000000108147824 */ /* 0x000fe200078e0253 */
[----:B------:R-:W-:Y:S01]  /*5420*/  @!P4 R2UR UR22, R10 ;  /* 0x000000000a16c2ca */ /* 0x000fe200000e0000 */
[----:B------:R-:W-:Y:S01]  /*5430*/  IMAD.U32 R11, RZ, RZ, UR8 ;  /* 0x00000008ff0b7e24 */ /* 0x000fe2000f8e00ff */
[----:B------:R-:W-:Y:S01]  /*5440*/  @!UP1 UIADD3 UR8, UPT, UPT, UR7, 0x3a00, URZ ;  /* 0x00003a0007089890 */ /* 0x000fe2000fffe0ff */
[----:B------:R-:W-:Y:S01]  /*5450*/  LOP3.LUT R29, R29, R0, RZ, 0x3c, !PT ;  /* 0x000000001d1d7212 */ /* 0x000fe200078e3cff */
[----:B------:R-:W-:Y:S01]  /*5460*/  VOTEU.ALL UP1, P4 ;  /* 0x0000000000ff7886 */ /* 0x000fe20002020000 */
[----:B------:R-:W-:Y:S01]  /*5470*/  IMAD.IADD R21, R13, 0x1, R90 ;  /* 0x000000010d157824 */ /* 0x000fe200078e025a */
[----:B------:R-:W-:Y:S02]  /*5480*/  @!P4 R2UR UR23, R11 ;  /* 0x000000000b17c2ca */ /* 0x000fe400000e0000 */
[----:B------:R-:W-:Y:S11]  /*5490*/  SEL R30, R30, RZ, P0 ;  /* 0x000000ff1e1e7207 */ /* 0x000ff60000000000 */
[----:B------:R2:W-:Y:S01]  /*54a0*/  @!UP2 UTMALDG.3D [UR16], [UR22], desc[UR14] ;  /* 0x00000e101600a5b4 */ /* 0x0005e20008011000 */
[----:B------:R2:W-:Y:S01]  /*54b0*/  @!UP1 UTMALDG.3D [UR8], [UR22], desc[UR14] ;  /* 0x00000e08160095b4 */ /* 0x0005e20008011000 */
[----:B------:R2:W-:Y:S01]  /*54c0*/  @!P4 SYNCS.ARRIVE.TRANS64.RED.A0TR RZ, [UR7+0x98], R23 ;  /* 0x00009817ffffc9a7 */ /* 0x0005e20008300407 */
[----:B------:R-:W-:Y:S01]  /*54d0*/  UPLOP3.LUT UP1, UPT, UPT, UPT, UPT, 0x80, 0x8 ;  /* 0x000000000008789c */ /* 0x000fe20003f2f070 */
[----:B------:R-:W-:Y:S01]  /*54e0*/  SYNCS.ARRIVE.TRANS64.RED.A1T0 RZ, [UR13], RZ ;  /* 0x000000ffffff79a7 */ /* 0x000fe2000810040d */
[----:B------:R-:W-:Y:S09]  /*54f0*/  @P3 BRA `(.L_x_100) ;  /* 0xfffffff000303947 */ /* 0x000ff2000383ffff */
[----:B------:R-:W-:-:S04]  /*5500*/  SHF.L.U32 R3, R31, 0x1f, RZ ;  /* 0x0000001f1f037819 */ /* 0x000fc800000006ff */
[----:B------:R-:W1:Y:S02]  /*5510*/  SYNCS.PHASECHK.TRANS64.TRYWAIT P0, [UR7+0xa0], R3 ;  /* 0x0000a003ff0075a7 */ /* 0x000e640008001107 */
[----:B-1----:R-:W-:Y:S05]  /*5520*/  @!P0 BRA `(.L_x_101) ;  /* 0x0000005000c88947 */ /* 0x002fea0003800000 */
.L_x_196:
[----:B------:R-:W4:Y:S02]  /*5530*/  SYNCS.PHASECHK.TRANS64.TRYWAIT P0, [UR7+0xa8], R3 ;  /* 0x0000a803ff0075a7 */ /* 0x000f240008001107 */
[----:B----4-:R-:W-:Y:S05]  /*5540*/  @!P0 BRA `(.L_x_102) ;  /* 0x0000005000d88947 */ /* 0x010fea0003800000 */
.L_x_198:
[----:B------:R-:W4:Y:S02]  /*5550*/  SYNCS.PHASECHK.TRANS64.TRYWAIT P0, [UR7+0xb0], R3 ;  /* 0x0000b003ff0075a7 */ /* 0x000f240008001107 */
[----:B----4-:R-:W-:Y:S05]  /*5560*/  @!P0 BRA `(.L_x_103) ;  /* 0x0000005000e88947 */ /* 0x010fea0003800000 */
.L_x_200:
[----:B-1----:R-:W-:-:S07]  /*5570*/  MOV R0, UR7 ;  /* 0x0000000700007c02 */ /* 0x002fce0008000f00 */
.L_x_104:
[----:B-1----:R-:W-:-:S04]  /*5580*/  SHF.L.U32 R3, R31, 0x1f, RZ ;  /* 0x0000001f1f037819 */ /* 0x002fc800000006ff */
[----:B------:R1:W4:Y:S03]  /*5590*/  SYNCS.PHASECHK.TRANS64.TRYWAIT P0, [R0+URZ+0xb8], R3 ;  /* 0x0000b803000075a7 */ /* 0x00032600080011ff */
[----:B----4-:R-:W-:Y:S05]  /*55a0*/  @!P0 NANOSLEEP.SYNCS 0x989680 ;  /* 0x009896800000895d */ /* 0x010fea0003900000 */
[----:B------:R-:W4:Y:S02]  /*55b0*/  @!P0 SYNCS.PHASECHK.TRANS64 P0, [R0+URZ+0xb8], R3 ;  /* 0x0000b803000085a7 */ /* 0x000f2400080010ff */
[----:B--2-4-:R-:W-:Y:S05]  /*55c0*/  @P0 EXIT ;  /* 0x000000000000094d */ /* 0x014fea0003800000 */
[----:B------:R-:W-:Y:S05]  /*55d0*/  BRA `(.L_x_104) ;  /* 0xfffffffc00e87947 */ /* 0x000fea000383ffff */
.L_x_89:
[----:B------:R-:W-:-:S06]  /*55e0*/  UISETP.GE.AND UP1, UPT, UR10, 0x4, UPT ;  /* 0x000000040a00788c */ /* 0x000fcc000bf26270 */
[----:B------:R-:W-:-:S13]  /*55f0*/  PLOP3.LUT P0, PT, PT, PT, UP1, 0x80, 0x8 ;  /* 0x000000000008781c */ /* 0x000fda0003f0f018 */
[----:B------:R-:W-:Y:S05]  /*5600*/  @!P0 EXIT ;  /* 0x000000000000894d */ /* 0x000fea0003800000 */
[----:B------:R-:W-:Y:S01]  /*5610*/  BAR.SYNC.DEFER_BLOCKING 0x6, 0xa0 ;  /* 0x0182800000007b1d */ /* 0x000fe20000010000 */
[C---:B------:R-:W-:Y:S01]  /*5620*/  IMAD.SHL.U32 R96, R104.reuse, 0x20, RZ ;  /* 0x0000002068607824 */ /* 0x040fe200078e00ff */
[----:B------:R-:W-:Y:S01]  /*5630*/  CS2R R100, SRZ ;  /* 0x0000000000647805 */ /* 0x000fe2000001ff00 */
[C---:B------:R-:W-:Y:S02]  /*5640*/  IMAD.SHL.U32 R4, R97.reuse, 0x200000, RZ ;  /* 0x0020000061047824 */ /* 0x040fe400078e00ff */
[C---:B------:R-:W-:Y:S01]  /*5650*/  IMAD.SHL.U32 R2, R104.reuse, 0x4, RZ ;  /* 0x0000000468027824 */ /* 0x040fe200078e00ff */
[----:B------:R-:W-:Y:S02]  /*5660*/  UMOV UR49, 0x400 ;  /* 0x0000040000317882 */ /* 0x000fe40000000000 */
[----:B------:R-:W1:Y:S01]  /*5670*/  LDC R93, c[0x0][0x370] ;  /* 0x0000dc00ff5d7b82 */ /* 0x000e620000000800 */
[----:B------:R-:W-:Y:S01]  /*5680*/  ULEA UR49, UR37, UR49, 0x18 ;  /* 0x0000003125317291 */ /* 0x000fe2000f8ec0ff */
[----:B------:R-:W-:Y:S01]  /*5690*/  IMAD.U32 R47, R104, 0x10000, RZ ;  /* 0x00010000682f7824 */ /* 0x000fe200078e00ff */
[C---:B------:R-:W-:Y:S01]  /*56a0*/  LOP3.LUT R3, R96.reuse, 0x80, RZ, 0xc0, !PT ;  /* 0x0000008060037812 */ /* 0x040fe200078ec0ff */
[----:B------:R-:W-:Y:S01]  /*56b0*/  IMAD.SHL.U32 R6, R97, 0x400, RZ ;  /* 0x0000040061067824 */ /* 0x000fe200078e00ff */
[----:B------:R-:W-:Y:S01]  /*56c0*/  LOP3.LUT R95, R96, 0xb60, RZ, 0xc0, !PT ;  /* 0x00000b60605f7812 */ /* 0x000fe200078ec0ff */
[----:B------:R-:W-:Y:S01]  /*56d0*/  UIADD3 UR4, UPT, UPT, UR49, 0x4200, URZ ;  /* 0x0000420031047890 */ /* 0x000fe2000fffe0ff */
[----:B------:R-:W-:Y:S01]  /*56e0*/  LOP3.LUT R4, R4, 0x200000, RZ, 0xc0, !PT ;  /* 0x0020000004047812 */ /* 0x000fe200078ec0ff */
[----:B------:R-:W2:Y:S01]  /*56f0*/  LDC R42, c[0x0][0xb0c] ;  /* 0x0002c300ff2a7b82 */ /* 0x000ea20000000800 */
[----:B------:R-:W-:Y:S01]  /*5700*/  LOP3.LUT R2, R3, 0x10, R2, 0xf8, !PT ;  /* 0x0000001003027812 */ /* 0x000fe200078ef802 */
[----:B------:R-:W-:Y:S01]  /*5710*/  IMAD.MOV.U32 R44, RZ, RZ, RZ ;  /* 0x000000ffff2c7224 */ /* 0x000fe200078e00ff */
[----:B------:R-:W-:Y:S01]  /*5720*/  LOP3.LUT R95, R95, 0x400, R6, 0xf8, !PT ;  /* 0x000004005f5f7812 */ /* 0x000fe200078ef806 */
[----:B------:R-:W-:Y:S01]  /*5730*/  IMAD.MOV.U32 R102, RZ, RZ, RZ ;  /* 0x000000ffff667224 */ /* 0x000fe200078e00ff */
[----:B------:R-:W-:Y:S01]  /*5740*/  LOP3.LUT R47, R4, 0x400000, R47, 0xf8, !PT ;  /* 0x00400000042f7812 */ /* 0x000fe200078ef82f */
[----:B------:R-:W-:Y:S01]  /*5750*/  IMAD.MOV.U32 R107, RZ, RZ, RZ ;  /* 0x000000ffff6b7224 */ /* 0x000fe200078e00ff */
[----:B------:R-:W-:Y:S01]  /*5760*/  LOP3.LUT P0, RZ, R96, 0x80, RZ, 0xc0, !PT ;  /* 0x0000008060ff7812 */ /* 0x000fe2000780c0ff */
[----:B------:R-:W3:Y:S01]  /*5770*/  LDC R92, c[0x0][0xb20] ;  /* 0x0002c800ff5c7b82 */ /* 0x000ee20000000800 */
[----:B------:R-:W4:Y:S01]  /*5780*/  LDS R0, [UR49+0x180] ;  /* 0x00018031ff007984 */ /* 0x000f220008000800 */
[----:B------:R-:W-:Y:S01]  /*5790*/  LOP3.LUT R95, R95, R2, RZ, 0xfc, !PT ;  /* 0x000000025f5f7212 */ /* 0x000fe200078efcff */
[----:B------:R-:W-:Y:S01]  /*57a0*/  IMAD.MOV.U32 R99, RZ, RZ, RZ ;  /* 0x000000ffff637224 */ /* 0x000fe200078e00ff */
[----:B------:R-:W-:Y:S01]  /*57b0*/  P2R R2, PR, RZ, 0x1 ;  /* 0x00000001ff027803 */ /* 0x000fe20000000000 */
[----:B------:R-:W-:Y:S01]  /*57c0*/  IMAD.U32 R103, RZ, RZ, UR4 ;  /* 0x00000004ff677e24 */ /* 0x000fe2000f8e00ff */
[----:B------:R-:W-:Y:S01]  /*57d0*/  LOP3.LUT R104, R104, 0x60, RZ, 0xc0, !PT ;  /* 0x0000006068687812 */ /* 0x000fe200078ec0ff */
[----:B------:R-:W1:Y:S01]  /*57e0*/  LDCU.64 UR52, c[0x0][0x348] ;  /* 0x00006900ff3477ac */ /* 0x000e620008000a00 */
[----:B------:R-:W1:Y:S01]  /*57f0*/  LDC R41, c[0x0][0xb30] ;  /* 0x0002cc00ff297b82 */ /* 0x000e620000000800 */
[----:B------:R-:W1:Y:S01]  /*5800*/  LDCU.64 UR38, c[0x0][0x888] ;  /* 0x00011100ff2677ac */ /* 0x000e620008000a00 */
[----:B------:R-:W1:Y:S06]  /*5810*/  LDCU.64 UR44, c[0x0][0x890] ;  /* 0x00011200ff2c77ac */ /* 0x000e6c0008000a00 */
[----:B------:R-:W1:Y:S01]  /*5820*/  LDC.64 R88, c[0x0][0xb10] ;  /* 0x0002c400ff587b82 */ /* 0x000e620000000a00 */
[----:B------:R-:W-:-:S07]  /*5830*/  UIADD3 UR48, UPT, UPT, UR49, 0x200, URZ ;  /* 0x0000020031307890 */ /* 0x000fce000fffe0ff */
[----:B------:R-:W1:Y:S08]  /*5840*/  LDC.64 R38, c[0x0][0xb18] ;  /* 0x0002c600ff267b82 */ /* 0x000e700000000a00 */
[----:B------:R-:W1:Y:S08]  /*5850*/  LDC.64 R36, c[0x0][0xb28] ;  /* 0x0002ca00ff247b82 */ /* 0x000e700000000a00 */
[----:B------:R-:W1:Y:S01]  /*5860*/  LDC.64 R86, c[0x0][0x8b0] ;  /* 0x00022c00ff567b82 */ /* 0x000e620000000a00 */
[----:B----4-:R-:W-:-:S07]  /*5870*/  IMAD.IADD R47, R0, 0x1, R47 ;  /* 0x00000001002f7824 */ /* 0x010fce00078e022f */
[----:B------:R-:W4:Y:S08]  /*5880*/  LDC.64 R84, c[0x0][0x8a8] ;  /* 0x00022a00ff547b82 */ /* 0x000f300000000a00 */
[----:B--23--:R-:W1:Y:S02]  /*5890*/  LDC R94, c[0x0][0x374] ;  /* 0x0000dd00ff5e7b82 */ /* 0x00ce640000000800 */
.L_x_146:
[----:B------:R-:W-:Y:S02]  /*58a0*/  LEA R0, R107, UR49, 0x3 ;  /* 0x000000316b007c11 */ /* 0x000fe4000f8e18ff */
[----:B------:R-:W-:Y:S02]  /*58b0*/  SHF.L.U32 R3, R101, 0x1f, RZ ;  /* 0x0000001f65037819 */ /* 0x000fe400000006ff */
[----:B------:R-:W-:Y:S02]  /*58c0*/  LEA R16, R107, UR49, 0x4 ;  /* 0x000000316b107c11 */ /* 0x000fe4000f8e20ff */
[----:B--2---:R-:W2:Y:S02]  /*58d0*/  SYNCS.PHASECHK.TRANS64.TRYWAIT P0, [R0+URZ+0xd0], R3 ;  /* 0x0000d003000075a7 */ /* 0x004ea400080011ff */
[----:B--2---:R-:W-:Y:S05]  /*58e0*/  @!P0 BRA `(.L_x_105) ;  /* 0x0000005000208947 */ /* 0x004fea0003800000 */
.L_x_201:
[----:B------:R-:W3:Y:S01]  /*58f0*/  LDC.64 R12, c[0x0][0xb10] ;  /* 0x0002c400ff0c7b82 */ /* 0x000ee20000000a00 */
[----:B------:R-:W4:Y:S01]  /*5900*/  LDS.128 R16, [R16+0x160] ;  /* 0x0001600010107984 */ /* 0x000f220000000c00 */
[----:B-1----:R-:W-:Y:S01]  /*5910*/  ISETP.NE.AND P1, PT, R41, 0x1, PT ;  /* 0x000000012900780c */ /* 0x002fe20003f25270 */
[----:B--2---:R-:W-:Y:S01]  /*5920*/  VIADD R0, R0, 0xe0 ;  /* 0x000000e000007836 */ /* 0x004fe20000000000 */
[----:B------:R-:W-:Y:S04]  /*5930*/  ISETP.GE.AND P0, PT, R40, 0x1, PT ;  /* 0x000000012800780c */ /* 0x000fe80003f06270 */
[----:B------:R-:W1:Y:S01]  /*5940*/  LDC.64 R10, c[0x0][0xb18] ;  /* 0x0002c600ff0a7b82 */ /* 0x000e620000000a00 */
[----:B------:R-:W-:Y:S01]  /*5950*/  PRMT R0, RZ, 0x654, R0 ;  /* 0x00000654ff007816 */ /* 0x000fe20000000000 */
[----:B------:R-:W-:Y:S01]  /*5960*/  @!PT LDS RZ, [RZ] ;  /* 0x00000000fffff984 */ /* 0x000fe20000000800 */
[----:B------:R-:W-:Y:S01]  /*5970*/  @!PT LDS RZ, [RZ] ;  /* 0x00000000fffff984 */ /* 0x000fe20000000800 */
[----:B------:R-:W-:Y:S01]  /*5980*/  @!PT LDS RZ, [RZ] ;  /* 0x00000000fffff984 */ /* 0x000fe20000000800 */
[----:B------:R-:W-:Y:S01]  /*5990*/  @!PT LDS RZ, [RZ] ;  /* 0x00000000fffff984 */ /* 0x000fe20000000800 */
[----:B------:R2:W-:Y:S06]  /*59a0*/  MEMBAR.ALL.CTA ;  /* 0x0000000000007992 */ /* 0x0005ec0000008000 */
[----:B--2---:R-:W2:Y:S01]  /*59b0*/  FENCE.VIEW.ASYNC.S ;  /* 0x00000000000073c6 */ /* 0x004ea20000000000 */
[----:B------:R-:W1:Y:S08]  /*59c0*/  @!P1 LDC R14, c[0x0][0xb20] ;  /* 0x0002c800ff0e9b82 */ /* 0x000e700000000800 */
[----:B------:R-:W1:Y:S01]  /*59d0*/  @!P1 LDC R9, c[0x0][0xb0c] ;  /* 0x0002c300ff099b82 */ /* 0x000e620000000800 */
[----:B--2---:R2:W-:Y:S01]  /*59e0*/  SYNCS.ARRIVE.TRANS64.RED.A1T0 RZ, [R0+URZ], RZ ;  /* 0x000000ff00ff79a7 */ /* 0x0045e200081004ff */
[----:B----4-:R-:W-:Y:S04]  /*59f0*/  LOP3.LUT P4, RZ, R18, 0x1, RZ, 0xc0, !PT ;  /* 0x0000000112ff7812 */ /* 0x010fe8000788c0ff */
[----:B------:R-:W-:Y:S09]  /*5a00*/  P2R R105, PR, RZ, 0x10 ;  /* 0x00000010ff697803 */ /* 0x000ff20000000000 */
[----:B------:R-:W-:Y:S02]  /*5a10*/  @P4 MOV R45, R16 ;  /* 0x00000010002d4202 */ /* 0x000fe40000000f00 */
[----:B------:R-:W-:Y:S01]  /*5a20*/  @P4 LOP3.LUT R43, R17, 0xffff, RZ, 0xc0, !PT ;  /* 0x0000ffff112b4812 */ /* 0x000fe200078ec0ff */
[----:B--23--:R-:W-:Y:S06]  /*5a30*/  @!P0 BRA `(.L_x_106) ;  /* 0x0000000000a48947 */ /* 0x00cfec0003800000 */
[----:B------:R-:W-:Y:S01]  /*5a40*/  IMAD.HI.U32 R23, R94, R39, RZ ;  /* 0x000000275e177227 */ /* 0x000fe200078e00ff */
[----:B------:R-:W-:Y:S02]  /*5a50*/  ISETP.NE.AND P0, PT, R38, 0x1, PT ;  /* 0x000000012600780c */ /* 0x000fe40003f05270 */
[----:B------:R-:W-:Y:S01]  /*5a60*/  ISETP.NE.AND P2, PT, R40, 0x1, PT ;  /* 0x000000012800780c */ /* 0x000fe20003f45270 */
[----:B------:R-:W-:Y:S01]  /*5a70*/  IMAD.HI.U32 R22, R93, R88, RZ ;  /* 0x000000585d167227 */ /* 0x000fe200078e00ff */
[----:B------:R-:W-:Y:S02]  /*5a80*/  SHF.R.U32.HI R23, RZ, R92, R23 ;  /* 0x0000005cff177219 */ /* 0x000fe40000011617 */
[----:B------:R-:W-:Y:S01]  /*5a90*/  ISETP.NE.AND P3, PT, R42, 0x1, PT ;  /* 0x000000012a00780c */ /* 0x000fe20003f65270 */
[----:B------:R-:W-:Y:S01]  /*5aa0*/  IMAD.HI.U32 R26, R45, R88, RZ ;  /* 0x000000582d1a7227 */ /* 0x000fe200078e00ff */
[----:B------:R-:W-:Y:S02]  /*5ab0*/  SHF.R.U32.HI R22, RZ, R89, R22 ;  /* 0x00000059ff167219 */ /* 0x000fe40000011616 */
[----:B------:R-:W-:Y:S01]  /*5ac0*/  SEL R3, R94, R23, !P0 ;  /* 0x000000175e037207 */ /* 0x000fe20004000000 */
[----:B------:R-:W-:Y:S01]  /*5ad0*/  IMAD.HI.U32 R23, R43, R39, RZ ;  /* 0x000000272b177227 */ /* 0x000fe200078e00ff */
[----:B------:R-:W-:Y:S02]  /*5ae0*/  SEL R7, R93, R22, !P3 ;  /* 0x000000165d077207 */ /* 0x000fe40005800000 */
[----:B------:R-:W-:Y:S01]  /*5af0*/  SHF.R.U32.HI R26, RZ, R89, R26 ;  /* 0x00000059ff1a7219 */ /* 0x000fe2000001161a */
[-C--:B------:R-:W-:Y:S04]  /*5b00*/  IMAD.HI.U32 R22, R3, R36.reuse, RZ ;  /* 0x0000002403167227 */ /* 0x080fe800078e00ff */
[----:B------:R-:W-:Y:S01]  /*5b10*/  IMAD.HI.U32 R24, R7, R36, RZ ;  /* 0x0000002407187227 */ /* 0x000fe200078e00ff */
[-C--:B------:R-:W-:Y:S02]  /*5b20*/  @P2 SHF.R.U32.HI R3, RZ, R37.reuse, R22 ;  /* 0x00000025ff032219 */ /* 0x080fe40000011616 */
[----:B------:R-:W-:Y:S02]  /*5b30*/  SHF.R.U32.HI R22, RZ, R92, R23 ;  /* 0x0000005cff167219 */ /* 0x000fe40000011617 */
[----:B------:R-:W-:Y:S01]  /*5b40*/  @P2 SHF.R.U32.HI R7, RZ, R37, R24 ;  /* 0x00000025ff072219 */ /* 0x000fe20000011618 */
[C---:B------:R-:W-:Y:S01]  /*5b50*/  IMAD R2, R40.reuse, R3, RZ ;  /* 0x0000000328027224 */ /* 0x040fe200078e02ff */
[----:B------:R-:W-:Y:S02]  /*5b60*/  SEL R5, R43, R22, !P0 ;  /* 0x000000162b057207 */ /* 0x000fe40004000000 */
[----:B------:R-:W-:Y:S01]  /*5b70*/  SEL R3, R45, R26, !P3 ;  /* 0x0000001a2d037207 */ /* 0x000fe20005800000 */
[----:B------:R-:W-:Y:S01]  /*5b80*/  IMAD R4, R40, R7, RZ ;  /* 0x0000000728047224 */ /* 0x000fe200078e02ff */
[C---:B------:R-:W-:Y:S01]  /*5b90*/  ISETP.GE.AND P0, PT, R5.reuse, R2, PT ;  /* 0x000000020500720c */ /* 0x040fe20003f06270 */
[----:B------:R-:W-:Y:S03]  /*5ba0*/  IMAD.HI.U32 R6, R5, R36, RZ ;  /* 0x0000002405067227 */ /* 0x000fe600078e00ff */
[----:B------:R-:W-:Y:S01]  /*5bb0*/  ISETP.GE.OR P0, PT, R3, R4, P0 ;  /* 0x000000040300720c */ /* 0x000fe20000706670 */
[----:B------:R-:W-:Y:S01]  /*5bc0*/  IMAD.MOV R4, RZ, RZ, -R3 ;  /* 0x000000ffff047224 */ /* 0x000fe200078e0a03 */
[-C--:B------:R-:W-:Y:S03]  /*5bd0*/  SHF.R.U32.HI R6, RZ, R37.reuse, R6 ;  /* 0x00000025ff067219 */ /* 0x080fe60000011606 */
[----:B------:R-:W-:Y:S01]  /*5be0*/  IMAD R45, R42, R4, R45 ;  /* 0x000000042a2d7224 */ /* 0x000fe200078e022d */
[----:B------:R-:W-:Y:S05]  /*5bf0*/  SEL R15, R5, R6, !P2 ;  /* 0x00000006050f7207 */ /* 0x000fea0005000000 */
[----:B------:R-:W-:Y:S02]  /*5c00*/  IMAD.MOV R6, RZ, RZ, -R15 ;  /* 0x000000ffff067224 */ /* 0x000fe400078e0a0f */
[C---:B------:R-:W-:Y:S04]  /*5c10*/  @!P0 IMAD.HI.U32 R2, R3.reuse, R36, RZ ;  /* 0x0000002403028227 */ /* 0x040fe800078e00ff */
[----:B------:R-:W-:Y:S01]  /*5c20*/  IMAD R6, R40, R6, R5 ;  /* 0x0000000628067224 */ /* 0x000fe200078e0205 */
[----:B------:R-:W-:Y:S04]  /*5c30*/  @!P0 SHF.R.U32.HI R2, RZ, R37, R2 ;  /* 0x00000025ff028219 */ /* 0x000fe80000011602 */
[----:B------:R-:W-:Y:S02]  /*5c40*/  @!P0 SEL R0, R3, R2, !P2 ;  /* 0x0000000203008207 */ /* 0x000fe40005000000 */
[----:B------:R-:W-:Y:S02]  /*5c50*/  IADD3 R2, PT, PT, -R5, RZ, RZ ;  /* 0x000000ff05027210 */ /* 0x000fe40007ffe1ff */
[----:B------:R-:W-:Y:S01]  /*5c60*/  @!P0 IADD3 R8, PT, PT, R15, -R0, RZ ;  /* 0x800000000f088210 */ /* 0x000fe20007ffe0ff */
[----:B------:R-:W-:Y:S02]  /*5c70*/  @!P0 IMAD R0, R7, R6, R0 ;  /* 0x0000000607008224 */ /* 0x000fe400078e0200 */
[----:B------:R-:W-:Y:S02]  /*5c80*/  IMAD R43, R38, R2, R43 ;  /* 0x00000002262b7224 */ /* 0x000fe400078e022b */
[----:B------:R-:W-:Y:S02]  /*5c90*/  @!P0 IMAD R5, R8, R40, R3 ;  /* 0x0000002808058224 */ /* 0x000fe400078e0203 */
[----:B------:R-:W-:Y:S04]  /*5ca0*/  @!P0 IMAD.MOV.U32 R3, RZ, RZ, R0 ;  /* 0x000000ffff038224 */ /* 0x000fe800078e0000 */
[----:B------:R-:W-:Y:S02]  /*5cb0*/  IMAD R45, R3, R42, R45 ;  /* 0x0000002a032d7224 */ /* 0x000fe400078e022d */
[----:B------:R-:W-:Y:S07]  /*5cc0*/  IMAD R43, R5, R38, R43 ;  /* 0x00000026052b7224 */ /* 0x000fee00078e022b */
.L_x_106:
[----:B-1----:R-:W-:Y:S01]  /*5cd0*/  @!P1 ISETP.NE.AND P0, PT, R10, 0x1, PT ;  /* 0x000000010a00980c */ /* 0x002fe20003f05270 */
[----:B------:R-:W-:Y:S01]  /*5ce0*/  @!P1 IMAD.HI.U32 R0, R45, R12, RZ ;  /* 0x0000000c2d009227 */ /* 0x000fe200078e00ff */
[----:B------:R-:W-:Y:S01]  /*5cf0*/  @!P1 ISETP.NE.AND P2, PT, R9, 0x1, PT ;  /* 0x000000010900980c */ /* 0x000fe20003f45270 */
[----:B------:R-:W-:Y:S01]  /*5d00*/  ULOP3.LUT UP0, URZ, UR48, 0x90, URZ, 0xc0, !UPT ;  /* 0x0000009030ff7892 */ /* 0x000fe2000f80c0ff */
[----:B------:R-:W-:Y:S01]  /*5d10*/  R2UR UR42, R21 ;  /* 0x00000000152a72ca */ /* 0x000fe200000e0000 */
[----:B------:R-:W-:Y:S01]  /*5d20*/  @!P1 IMAD.HI.U32 R3, R43, R11, RZ ;  /* 0x0000000b2b039227 */ /* 0x000fe200078e00ff */
[----:B------:R-:W-:Y:S02]  /*5d30*/  @!P1 SHF.R.U32.HI R0, RZ, R13, R0 ;  /* 0x0000000dff009219 */ /* 0x000fe40000011600 */
[----:B------:R-:W-:Y:S01]  /*5d40*/  R2UR UR41, R20 ;  /* 0x00000000142972ca */ /* 0x000fe200000e0000 */
[----:B------:R-:W-:Y:S01]  /*5d50*/  VIADD R107, R107, 0x1 ;  /* 0x000000016b6b7836 */ /* 0x000fe20000000000 */
[----:B------:R-:W-:Y:S02]  /*5d60*/  @!P1 SHF.R.U32.HI R2, RZ, R14, R3 ;  /* 0x0000000eff029219 */ /* 0x000fe40000011603 */
[----:B------:R-:W-:Y:S02]  /*5d70*/  @!P1 SEL R3, R45, R0, !P2 ;  /* 0x000000002d039207 */ /* 0x000fe40005000000 */
[----:B------:R-:W-:Y:S02]  /*5d80*/  @!P1 SEL R2, R43, R2, !P0 ;  /* 0x000000022b029207 */ /* 0x000fe40004000000 */
[----:B------:R-:W-:Y:S01]  /*5d90*/  @P4 SHF.R.U32.HI R98, RZ, 0x10, R17 ;  /* 0x00000010ff624819 */ /* 0x000fe20000011611 */
[----:B------:R-:W-:Y:S02]  /*5da0*/  USHF.L.U32 UR42, UR42, 0x6, URZ ;  /* 0x000000062a2a7899 */ /* 0x000fe400080006ff */
[----:B------:R-:W-:Y:S02]  /*5db0*/  @!P1 IMAD.IADD R0, R2, 0x1, -R3 ;  /* 0x0000000102009824 */ /* 0x000fe400078e0a03 */
[----:B------:R-:W-:Y:S01]  /*5dc0*/  @!P1 IMAD.IADD R2, R3, 0x1, -R2 ;  /* 0x0000000103029824 */ /* 0x000fe200078e0a02 */
[----:B------:R-:W-:Y:S01]  /*5dd0*/  USHF.L.U32 UR41, UR41, 0x8, URZ ;  /* 0x0000000829297899 */ /* 0x000fe200080006ff */
[----:B------:R-:W-:Y:S02]  /*5de0*/  @!P1 IMAD R45, R0, R9, R45 ;  /* 0x00000009002d9224 */ /* 0x000fe400078e022d */
[----:B------:R-:W-:Y:S01]  /*5df0*/  @!P1 IMAD R43, R2, R10, R43 ;  /* 0x0000000a022b9224 */ /* 0x000fe200078e022b */
[----:B------:R-:W-:Y:S08]  /*5e00*/  BRA.U !UP0, `(.L_x_107) ;  /* 0x0000000108407547 */ /* 0x000ff0000b800000 */
[----:B------:R-:W1:Y:S01]  /*5e10*/  LDCU.64 UR8, c[0x4][0x88] ;  /* 0x01001100ff0877ac */ /* 0x000e620008000a00 */
[----:B------:R-:W-:Y:S01]  /*5e20*/  MOV R3, 0x0 ;  /* 0x0000000000037802 */ /* 0x000fe20000000f00 */
[----:B------:R-:W-:Y:S02]  /*5e30*/  HFMA2 R12, -RZ, RZ, 0, 5.9604644775390625e-08 ;  /* 0x00000001ff0c7431 */ /* 0x000fe400000001ff */
[----:B------:R-:W-:Y:S02]  /*5e40*/  IMAD.MOV.U32 R8, RZ, RZ, 0x70 ;  /* 0x00000070ff087424 */ /* 0x000fe400078e00ff */
[----:B------:R-:W-:Y:S01]  /*5e50*/  IMAD.MOV.U32 R13, RZ, RZ, RZ ;  /* 0x000000ffff0d7224 */ /* 0x000fe200078e00ff */
[----:B------:R-:W2:Y:S01]  /*5e60*/  LDCU.64 UR6, c[0x4][0x90] ;  /* 0x01001200ff0677ac */ /* 0x000ea20008000a00 */
[----:B------:R-:W3:Y:S01]  /*5e70*/  LDC.64 R2, c[0x4][R3] ;  /* 0x0100000003027b82 */ /* 0x000ee20000000a00 */
[----:B------:R-:W4:Y:S01]  /*5e80*/  LDCU.64 UR4, c[0x4][0x8] ;  /* 0x01000100ff0477ac */ /* 0x000f220008000a00 */
[----:B-1----:R-:W-:Y:S01]  /*5e90*/  MOV R5, UR9 ;  /* 0x0000000900057c02 */ /* 0x002fe20008000f00 */
[----:B------:R-:W-:Y:S01]  /*5ea0*/  IMAD.U32 R4, RZ, RZ, UR8 ;  /* 0x00000008ff047e24 */ /* 0x000fe2000f8e00ff */
[----:B--2---:R-:W-:Y:S01]  /*5eb0*/  MOV R7, UR7 ;  /* 0x0000000700077c02 */ /* 0x004fe20008000f00 */
[----:B------:R-:W-:Y:S01]  /*5ec0*/  IMAD.U32 R6, RZ, RZ, UR6 ;  /* 0x00000006ff067e24 */ /* 0x000fe2000f8e00ff */
[----:B----4-:R-:W-:Y:S01]  /*5ed0*/  MOV R11, UR5 ;  /* 0x00000005000b7c02 */ /* 0x010fe20008000f00 */
[----:B------:R-:W-:Y:S02]  /*5ee0*/  IMAD.U32 R10, RZ, RZ, UR4 ;  /* 0x00000004ff0a7e24 */ /* 0x000fe4000f8e00ff */
[----:B------:R-:W-:Y:S07]  /*5ef0*/  LEPC R20, `(.L_x_107) ;  /* 0x000000001014794e */ /* 0x000fee0000000000 */
[----:B---3-5:R-:W-:Y:S05]  /*5f00*/  CALL.ABS.NOINC R2 ;  /* 0x0000000002007343 */ /* 0x028fea0003c00000 */
.L_x_107:
[----:B------:R-:W-:Y:S01]  /*5f10*/  LOP3.LUT P0, RZ, R103, 0x90, RZ, 0xc0, !PT ;  /* 0x0000009067ff7812 */ /* 0x000fe2000780c0ff */
[----:B------:R-:W-:Y:S11]  /*5f20*/  BSSY.RECONVERGENT B6, `(.L_x_108) ;  /* 0x0000013000067945 */ /* 0x000ff60003800200 */
[----:B------:R-:W-:Y:S01]  /*5f30*/  @!UPT UIADD3 URZ, UPT, UPT, URZ, URZ, URZ ;  /* 0x000000fffffff290 */ /* 0x000fe2000fffe0ff */
[----:B------:R-:W-:Y:S05]  /*5f40*/  @!P0 BRA `(.L_x_109) ;  /* 0x0000000000408947 */ /* 0x000fea0003800000 */
        /* <DEDUP_REMOVED lines=16> */
.L_x_109:
[----:B------:R-:W-:Y:S05]  /*6050*/  BSYNC.RECONVERGENT B6 ;  /* 0x0000000000067941 */ /* 0x000fea0003800200 */
.L_x_108:
[----:B------:R-:W-:Y:S01]  /*6060*/  ISETP.NE.U32.AND P4, PT, R86, RZ, PT ;  /* 0x000000ff5600720c */ /* 0x000fe20003f85070 */
[----:B------:R-:W-:Y:S01]  /*6070*/  UISETP.NE.AND UP2, UPT, UR50, URZ, UPT ;  /* 0x000000ff3200728c */ /* 0x000fe2000bf45270 */
[----:B------:R-:W-:Y:S01]  /*6080*/  ISETP.NE.U32.AND P3, PT, RZ, UR38, PT ;  /* 0x00000026ff007c0c */ /* 0x000fe2000bf65070 */
[----:B------:R-:W-:Y:S01]  /*6090*/  UISETP.NE.U32.AND UP1, UPT, UR44, URZ, UPT ;  /* 0x000000ff2c00728c */ /* 0x000fe2000bf25070 */
[----:B------:R-:W-:Y:S01]  /*60a0*/  ISETP.NE.AND.EX P4, PT, R87, RZ, PT, P4 ;  /* 0x000000ff5700720c */ /* 0x000fe20003f85340 */
[----:B------:R-:W-:Y:S01]  /*60b0*/  UPLOP3.LUT UP0, UPT, UPT, UPT, UPT, 0x40, 0x4 ;  /* 0x000000000004789c */ /* 0x000fe20003f0e870 */
[----:B------:R-:W-:Y:S01]  /*60c0*/  ISETP.NE.AND.EX P3, PT, RZ, UR39, PT, P3 ;  /* 0x00000027ff007c0c */ /* 0x000fe2000bf65330 */
[----:B------:R-:W-:Y:S01]  /*60d0*/  UISETP.NE.AND.EX UP1, UPT, UR45, URZ, UPT, UP1 ;  /* 0x000000ff2d00728c */ /* 0x000fe2000bf25310 */
[----:B------:R-:W-:Y:S04]  /*60e0*/  PLOP3.LUT P1, PT, PT, PT, UP2, 0x80, 0x8 ;  /* 0x000000000008781c */ /* 0x000fe80003f2f028 */
[----:B------:R-:W-:Y:S06]  /*60f0*/  @UP2 UPLOP3.LUT UP0, UPT, UPT, UPT, UP1, 0x80, 0x8 ;  /* 0x000000000008289c */ /* 0x000fec0003f0f010 */
[----:B------:R-:W-:Y:S01]  /*6100*/  PLOP3.LUT P0, PT, PT, PT, UP0, 0x80, 0x8 ;  /* 0x000000000008781c */ /* 0x000fe20003f0f008 */
[----:B------:R-:W-:Y:S01]  /*6110*/  @!UPT UIADD3 URZ, UPT, UPT, URZ, URZ, URZ ;  /* 0x000000fffffff290 */ /* 0x000fe2000fffe0ff */
[----:B------:R-:W-:Y:S11]  /*6120*/  BRA.U !UP1, `(.L_x_110) ;  /* 0x0000000109387547 */ /* 0x000ff6000b800000 */
[----:B------:R-:W-:Y:S01]  /*6130*/  UISETP.NE.U32.AND UP0, UPT, UR38, URZ, UPT ;  /* 0x000000ff2600728c */ /* 0x000fe2000bf05070 */
[----:B------:R-:W-:Y:S02]  /*6140*/  HFMA2 R0, -RZ, RZ, 0, 5.9604644775390625e-08 ;  /* 0x00000001ff007431 */ /* 0x000fe400000001ff */
[----:B------:R-:W-:Y:S01]  /*6150*/  IMAD.MOV.U32 R91, RZ, RZ, 0x1 ;  /* 0x00000001ff5b7424 */ /* 0x000fe200078e00ff */
[----:B------:R-:W-:Y:S06]  /*6160*/  UISETP.NE.AND.EX UP0, UPT, UR39, URZ, UPT, UP0 ;  /* 0x000000ff2700728c */ /* 0x000fec000bf05300 */
[----:B------:R-:W-:Y:S05]  /*6170*/  PLOP3.LUT P2, PT, PT, PT, UP0, 0x80, 0x8 ;  /* 0x000000000008781c */ /* 0x000fea0003f4f008 */
[----:B------:R-:W1:Y:S01]  /*6180*/  @UP0 LDCU.64 UR6, c[0x0][0x888] ;  /* 0x00011100ff0607ac */ /* 0x000e620008000a00 */
[----:B------:R-:W-:Y:S07]  /*6190*/  @UP0 UIMAD UR4, UR36, UR44, URZ ;  /* 0x0000002c240402a4 */ /* 0x000fee000f8e02ff */
[----:B------:R-:W-:Y:S01]  /*61a0*/  @!P2 PRMT R91, R0, 0x7610, R91 ;  /* 0x00007610005ba816 */ /* 0x000fe2000000005b */
[----:B-1----:R-:W-:Y:S03]  /*61b0*/  @UP0 UIMAD.WIDE UR6, UR4, 0x4, UR6 ;  /* 0x00000004040608a5 */ /* 0x002fe6000f8e0206 */
[----:B------:R-:W1:Y:S03]  /*61c0*/  @!UP0 LDCU UR4, c[0x0][0x880] ;  /* 0x00011000ff0487ac */ /* 0x000e660008000800 */
[----:B------:R-:W-:Y:S01]  /*61d0*/  IMAD.U32 R2, RZ, RZ, UR6 ;  /* 0x00000006ff027e24 */ /* 0x000fe2000f8e00ff */
[----:B------:R-:W-:Y:S05]  /*61e0*/  MOV R3, UR7 ;  /* 0x0000000700037c02 */ /* 0x000fea0008000f00 */
[----:B-----5:R2:W5:Y:S02]  /*61f0*/  @P2 LDG.E R50, desc[UR46][R2.64] ;  /* 0x0000002e02322981 */ /* 0x020564000c1e1900 */
[----:B-12---:R-:W-:Y:S02]  /*6200*/  @!P2 IMAD.U32 R50, RZ, RZ, UR4 ;  /* 0x00000004ff32ae24 */ /* 0x006fe4000f8e00ff */
.L_x_110:
[----:B------:R-:W-:Y:S05]  /*6210*/  @!P4 BRA `(.L_x_111) ;  /* 0x000000000020c947 */ /* 0x000fea0003800000 */
[----:B------:R-:W-:Y:S04]  /*6220*/  ISETP.NE.U32.AND P2, PT, R84, RZ, PT ;  /* 0x000000ff5400720c */ /* 0x000fe80003f45070 */
[----:B------:R-:W-:Y:S11]  /*6230*/  ISETP.NE.AND.EX P2, PT, R85, RZ, PT, P2 ;  /* 0x000000ff5500720c */ /* 0x000ff60003f45320 */
[----:B------:R-:W-:Y:S02]  /*6240*/  @!UPT UIADD3 URZ, UPT, UPT, URZ, URZ, URZ ;  /* 0x000000fffffff290 */ /* 0x000fe4000fffe0ff */
[----:B------:R-:W1:Y:S01]  /*6250*/  @P2 LDC.64 R2, c[0x0][0x8a8] ;  /* 0x00022a00ff022b82 */ /* 0x000e620000000a00 */
[----:B------:R-:W-:Y:S04]  /*6260*/  @P2 IMAD R0, R86, UR36, RZ ;  /* 0x0000002456002c24 */ /* 0x000fe8000f8e02ff */
[----:B-1----:R-:W-:Y:S05]  /*6270*/  @P2 IMAD.WIDE R2, R0, 0x4, R2 ;  /* 0x0000000400022825 */ /* 0x002fea00078e0202 */
[----:B-----5:R1:W5:Y:S02]  /*6280*/  @P2 LDG.E R46, desc[UR46][R2.64] ;  /* 0x0000002e022e2981 */ /* 0x020364000c1e1900 */
[----:B-1----:R-:W2:Y:S02]  /*6290*/  @!P2 LDC R46, c[0x0][0x8a0] ;  /* 0x00022800ff2eab82 */ /* 0x002ea40000000800 */
.L_x_111:
[----:B-----5:R-:W-:Y:S01]  /*62a0*/  ISETP.NE.AND P2, PT, R50, RZ, PT ;  /* 0x000000ff3200720c */ /* 0x020fe20003f45270 */
[----:B------:R-:W-:Y:S01]  /*62b0*/  BSSY B1, `(.L_x_112) ;  /* 0x0000040000017945 */ /* 0x000fe20003800000 */
[----:B------:R-:W-:Y:S01]  /*62c0*/  SEL R7, RZ, 0xffffffff, P3 ;  /* 0xffffffffff077807 */ /* 0x000fe20001800000 */
[----:B------:R-:W-:Y:S01]  /*62d0*/  IMAD.MOV.U32 R64, RZ, RZ, 0x1 ;  /* 0x00000001ff407424 */ /* 0x000fe200078e00ff */
[----:B------:R-:W-:Y:S01]  /*62e0*/  LOP3.LUT P3, RZ, R91, 0xff, RZ, 0xc0, !PT ;  /* 0x000000ff5bff7812 */ /* 0x000fe2000786c0ff */
[----:B------:R-:W-:Y:S01]  /*62f0*/  IMAD R48, R44, 0x80, R47 ;  /* 0x000000802c307824 */ /* 0x000fe200078e022f */
[----:B------:R-:W-:Y:S02]  /*6300*/  @P1 SEL R0, RZ, 0xffffffff, P2 ;  /* 0xffffffffff001807 */ /* 0x000fe40001000000 */
[----:B------:R-:W-:Y:S02]  /*6310*/  CS2R R62, SRZ ;  /* 0x00000000003e7805 */ /* 0x000fe4000001ff00 */
[----:B------:R-:W-:Y:S02]  /*6320*/  LEA R3, R100, UR49, 0x3 ;  /* 0x0000003164037c11 */ /* 0x000fe4000f8e18ff */
[----:B------:R-:W-:Y:S02]  /*6330*/  CS2R R60, SRZ ;  /* 0x00000000003c7805 */ /* 0x000fe4000001ff00 */
[----:B------:R-:W-:Y:S02]  /*6340*/  @P0 SEL R0, R7, R0, !P3 ;  /* 0x0000000007000207 */ /* 0x000fe40005800000 */
[----:B------:R-:W-:Y:S02]  /*6350*/  CS2R R58, SRZ ;  /* 0x00000000003a7805 */ /* 0x000fe4000001ff00 */
[----:B------:R-:W-:Y:S02]  /*6360*/  LEA R106, R44, UR49, 0x3 ;  /* 0x000000312c6a7c11 */ /* 0x000fe4000f8e18ff */
[----:B------:R-:W-:Y:S02]  /*6370*/  CS2R R56, SRZ ;  /* 0x0000000000387805 */ /* 0x000fe4000001ff00 */
[----:B------:R-:W-:Y:S02]  /*6380*/  @P1 LOP3.LUT R0, R0, 0x1, RZ, 0xc0, !PT ;  /* 0x0000000100001812 */ /* 0x000fe400078ec0ff */
[----:B------:R-:W-:Y:S02]  /*6390*/  SHF.L.U32 R5, R102, 0x1f, RZ ;  /* 0x0000001f66057819 */ /* 0x000fe400000006ff */
[----:B------:R-:W-:Y:S02]  /*63a0*/  ISETP.NE.U32.OR P5, PT, R0, 0x1, !P1 ;  /* 0x000000010000780c */ /* 0x000fe40004fa5470 */
[----:B------:R-:W-:Y:S02]  /*63b0*/  SEL R0, RZ, 0xffffffff, P2 ;  /* 0xffffffffff007807 */ /* 0x000fe40001000000 */
[----:B------:R-:W-:Y:S02]  /*63c0*/  PLOP3.LUT P2, PT, PT, PT, UP1, 0x80, 0x8 ;  /* 0x000000000008781c */ /* 0x000fe40003f4f018 */
[----:B------:R-:W-:Y:S07]  /*63d0*/  P2R R72, PR, RZ, 0x20 ;  /* 0x00000020ff487803 */ /* 0x000fee0000000000 */
[----:B------:R-:W-:Y:S04]  /*63e0*/  @P5 SHF.L.U32 R2, R99, 0x1f, RZ ;  /* 0x0000001f63025819 */ /* 0x000fe800000006ff */
[----:B------:R-:W1:Y:S01]  /*63f0*/  @P5 SYNCS.PHASECHK.TRANS64.TRYWAIT P1, [R3+URZ+0x80], R2 ;  /* 0x00008002030055a7 */ /* 0x000e6200080211ff */
[----:B------:R-:W-:Y:S04]  /*6400*/  @P2 SEL R0, R7, R0, !P3 ;  /* 0x0000000007002207 */ /* 0x000fe80005800000 */
[----:B------:R-:W-:Y:S04]  /*6410*/  LOP3.LUT R0, R0, 0x1, RZ, 0xc0, !PT ;  /* 0x0000000100007812 */ /* 0x000fe800078ec0ff */
[----:B------:R-:W-:Y:S04]  /*6420*/  ISETP.NE.U32.AND P4, PT, R0, 0x1, PT ;  /* 0x000000010000780c */ /* 0x000fe80003f85070 */
[----:B------:R-:W-:Y:S01]  /*6430*/  P2R R65, PR, RZ, 0x10 ;  /* 0x00000010ff417803 */ /* 0x000fe20000000000 */
[----:B------:R3:W4:Y:S01]  /*6440*/  SYNCS.PHASECHK.TRANS64.TRYWAIT P0, [R106+URZ+0xf0], R5 ;  /* 0x0000f0056a0075a7 */ /* 0x00072200080011ff */
[----:B-1----:R-:W-:Y:S01]  /*6450*/  @P5 SEL R64, RZ, 0x1, !P1 ;  /* 0x00000001ff405807 */ /* 0x002fe20004800000 */
[----:B---3--:R-:W-:Y:S06]  /*6460*/  @!P5 BRA `(.L_x_113) ;  /* 0x000000000090d947 */ /* 0x008fec0003800000 */
[----:B------:R-:W-:Y:S01]  /*6470*/  @P4 IMAD R4, R100, 0x1000, R95 ;  /* 0x0000100064044824 */ /* 0x000fe200078e025f */
[----:B------:R-:W-:Y:S01]  /*6480*/  LOP3.LUT P5, RZ, R96, 0x80, RZ, 0xc0, !PT ;  /* 0x0000008060ff7812 */ /* 0x000fe200078ac0ff */
[----:B------:R-:W-:Y:S01]  /*6490*/  BSSY B0, `(.L_x_114) ;  /* 0x000000f000007945 */ /* 0x000fe20003800000 */
[----:B------:R-:W-:Y:S01]  /*64a0*/  ISETP.NE.AND P2, PT, R64, RZ, PT ;  /* 0x000000ff4000720c */ /* 0x000fe20003f45270 */
[----:B------:R-:W-:Y:S01]  /*64b0*/  @P4 VIADD R0, R4, UR49 ;  /* 0x0000003104004c36 */ /* 0x000fe20008000000 */
[----:B------:R-:W-:Y:S02]  /*64c0*/  PLOP3.LUT P1, PT, PT, PT, PT, 0x8, 0x80 ;  /* 0x000000000080781c */ /* 0x000fe40003f2e170 */
[----:B------:R-:W-:Y:S02]  /*64d0*/  CS2R R58, SRZ ;  /* 0x00000000003a7805 */ /* 0x000fe4000001ff00 */
[----:B------:R-:W-:Y:S01]  /*64e0*/  @P4 PLOP3.LUT P1, PT, P5, PT, PT, 0x80, 0x8 ;  /* 0x000000000008481c */ /* 0x000fe20002f2f070 */
[C---:B------:R-:W-:Y:S01]  /*64f0*/  @P4 VIADD R2, R0.reuse, 0x10 ;  /* 0x0000001000024836 */ /* 0x040fe20000000000 */
[----:B------:R-:W-:Y:S02]  /*6500*/  CS2R R56, SRZ ;  /* 0x0000000000387805 */ /* 0x000fe4000001ff00 */
[----:B------:R-:W-:Y:S02]  /*6510*/  CS2R R62, SRZ ;  /* 0x00000000003e7805 */ /* 0x000fe4000001ff00 */
[----:B------:R-:W-:Y:S07]  /*6520*/  CS2R R60, SRZ ;  /* 0x00000000003c7805 */ /* 0x000fee000001ff00 */
[----:B------:R-:W-:Y:S01]  /*6530*/  @P1 VIADD R2, R0, 0xfffffff0 ;  /* 0xfffffff000021836 */ /* 0x000fe20000000000 */
[----:B------:R-:W-:Y:S06]  /*6540*/  @P2 BRA `(.L_x_115) ;  /* 0x00000000000c2947 */ /* 0x000fec0003800000 */
[----:B------:R-:W-:Y:S04]  /*6550*/  SHF.L.U32 R0, R99, 0x1f, RZ ;  /* 0x0000001f63007819 */ /* 0x000fe800000006ff */
[----:B------:R-:W1:Y:S02]  /*6560*/  SYNCS.PHASECHK.TRANS64.TRYWAIT P1, [R3+URZ+0x80], R0 ;  /* 0x00008000030075a7 */ /* 0x000e6400080211ff */
[----:B-1----:R-:W-:Y:S05]  /*6570*/  @!P1 BRA `(.L_x_116) ;  /* 0x0000004400109947 */ /* 0x002fea0003800000 */
.L_x_115:
[----:B------:R-:W-:Y:S05]  /*6580*/  BSYNC B0 ;  /* 0x0000000000007941 */ /* 0x000fea0003800000 */
.L_x_114:
[----:B------:R-:W-:Y:S01]  /*6590*/  ISETP.NE.AND P1, PT, R65, RZ, PT ;  /* 0x000000ff4100720c */ /* 0x000fe20003f25270 */
[----:B-1----:R-:W-:Y:S02]  /*65a0*/  VIADD R3, R3, 0xa0 ;  /* 0x000000a003037836 */ /* 0x002fe40000000000 */
[----:B------:R-:W-:Y:S02]  /*65b0*/  IMAD.U32 R0, RZ, RZ, UR37 ;  /* 0x00000025ff007e24 */ /* 0x000fe4000f8e00ff */
[----:B------:R-:W-:Y:S03]  /*65c0*/  VIADD R100, R100, 0x1 ;  /* 0x0000000164647836 */ /* 0x000fe60000000000 */
[----:B------:R-:W-:Y:S05]  /*65d0*/  PRMT R0, R0, 0x654, R3 ;  /* 0x0000065400007816 */ /* 0x000fea0000000003 */
[----:B------:R1:W3:Y:S04]  /*65e0*/  @P1 LDS.128 R56, [R4+UR49+0x200] ;  /* 0x0002003104381984 */ /* 0x0002e80008000c00 */
[----:B------:R1:W1:Y:S01]  /*65f0*/  @P1 LDS.128 R60, [R2+0x200] ;  /* 0x00020000023c1984 */ /* 0x0002620000000c00 */
[C---:B------:R-:W-:Y:S01]  /*6600*/  ISETP.NE.AND P1, PT, R100.reuse, 0x4, PT ;  /* 0x000000046400780c */ /* 0x040fe20003f25270 */
[----:B------:R-:W-:Y:S01]  /*6610*/  @!PT LDS RZ, [RZ] ;  /* 0x00000000fffff984 */ /* 0x000fe20000000800 */
[----:B------:R-:W-:Y:S01]  /*6620*/  @!PT LDS RZ, [RZ] ;  /* 0x00000000fffff984 */ /* 0x000fe20000000800 */
[----:B------:R-:W-:Y:S01]  /*6630*/  @!PT LDS RZ, [RZ] ;  /* 0x00000000fffff984 */ /* 0x000fe20000000800 */
[----:B------:R-:W-:Y:S01]  /*6640*/  @!PT LDS RZ, [RZ] ;  /* 0x00000000fffff984 */ /* 0x000fe20000000800 */
[----:B------:R5:W-:Y:S06]  /*6650*/  MEMBAR.ALL.CTA ;  /* 0x0000000000007992 */ /* 0x000bec0000008000 */
[----:B-----5:R-:W5:Y:S01]  /*6660*/  FENCE.VIEW.ASYNC.S ;  /* 0x00000000000073c6 */ /* 0x020f620000000000 */
[----:B------:R-:W-:Y:S01]  /*6670*/  SEL R100, R100, RZ, P1 ;  /* 0x000000ff64647207 */ /* 0x000fe20000800000 */
[----:B-----5:R5:W-:Y:S02]  /*6680*/  SYNCS.ARRIVE.TRANS64.RED.A1T0 RZ, [R0+URZ], RZ ;  /* 0x000000ff00ff79a7 */ /* 0x020be400081004ff */
[----:B-----5:R-:W-:Y:S04]  /*6690*/  SEL R0, RZ, 0x1, P1 ;  /* 0x00000001ff007807 */ /* 0x020fe80000800000 */
[----:B---3--:R-:W-:Y:S02]  /*66a0*/  LOP3.LUT R99, R99, R0, RZ, 0x3c, !PT ;  /* 0x0000000063637212 */ /* 0x008fe400078e3cff */
.L_x_113:
[----:B------:R-:W-:Y:S05]  /*66b0*/  BSYNC B1 ;  /* 0x0000000000017941 */ /* 0x000fea0003800000 */
.L_x_112:
[----:B------:R-:W-:Y:S04]  /*66c0*/  SHF.R.U32.HI R0, RZ, 0x15, R48 ;  /* 0x00000015ff007819 */ /* 0x000fe80000011630 */
[----:B------:R-:W-:Y:S01]  /*66d0*/  LOP3.LUT P1, RZ, R0, 0x3, R97, 0x48, !PT ;  /* 0x0000000300ff7812 */ /* 0x000fe20007824861 */
[----:B------:R-:W-:Y:S01]  /*66e0*/  @!UPT UIADD3 URZ, UPT, UPT, URZ, URZ, URZ ;  /* 0x000000fffffff290 */ /* 0x000fe2000fffe0ff */
[----:B----4-:R-:W-:Y:S11]  /*66f0*/  @P0 BRA `(.L_x_117) ;  /* 0x0000000000080947 */ /* 0x010ff60003800000 */
[----:B------:R-:W3:Y:S02]  /*6700*/  SYNCS.PHASECHK.TRANS64.TRYWAIT P0, [R106+URZ+0xf0], R5 ;  /* 0x0000f0056a0075a7 */ /* 0x000ee400080011ff */
[----:B---3--:R-:W-:Y:S05]  /*6710*/  @!P0 BRA `(.L_x_118) ;  /* 0x0000004000bc8947 */ /* 0x008fea0003800000 */
.L_x_117:
[----:B------:R-:W-:Y:S05]  /*6720*/  @!P1 BRA `(.L_x_119) ;  /* 0x0000000000409947 */ /* 0x000fea0003800000 */
[----:B------:R-:W3:Y:S01]  /*6730*/  LDCU.64 UR8, c[0x4][0x78] ;  /* 0x01000f00ff0877ac */ /* 0x000ee20008000a00 */
[----:B------:R-:W-:Y:S01]  /*6740*/  MOV R3, 0x0 ;  /* 0x0000000000037802 */ /* 0x000fe20000000f00 */
[----:B------:R-:W-:Y:S02]  /*6750*/  HFMA2 R12, -RZ, RZ, 0, 5.9604644775390625e-08 ;  /* 0x00000001ff0c7431 */ /* 0x000fe400000001ff */
[----:B------:R-:W-:Y:S02]  /*6760*/  IMAD.MOV.U32 R8, RZ, RZ, 0x192 ;  /* 0x00000192ff087424 */ /* 0x000fe400078e00ff */
[----:B------:R-:W-:Y:S01]  /*6770*/  IMAD.MOV.U32 R13, RZ, RZ, RZ ;  /* 0x000000ffff0d7224 */ /* 0x000fe200078e00ff */
[----:B------:R-:W4:Y:S01]  /*6780*/  LDCU.64 UR6, c[0x4][0x80] ;  /* 0x01001000ff0677ac */ /* 0x000f220008000a00 */
[----:B-1----:R-:W1:Y:S01]  /*6790*/  LDC.64 R2, c[0x4][R3] ;  /* 0x0100000003027b82 */ /* 0x002e620000000a00 */
[----:B------:R-:W5:Y:S01]  /*67a0*/  LDCU.64 UR4, c[0x4][0x18] ;  /* 0x01000300ff0477ac */ /* 0x000f620008000a00 */
[----:B---3--:R-:W-:Y:S01]  /*67b0*/  MOV R5, UR9 ;  /* 0x0000000900057c02 */ /* 0x008fe20008000f00 */
[----:B------:R-:W-:Y:S01]  /*67c0*/  IMAD.U32 R4, RZ, RZ, UR8 ;  /* 0x00000008ff047e24 */ /* 0x000fe2000f8e00ff */
[----:B----4-:R-:W-:Y:S01]  /*67d0*/  MOV R7, UR7 ;  /* 0x0000000700077c02 */ /* 0x010fe20008000f00 */
[----:B------:R-:W-:Y:S01]  /*67e0*/  IMAD.U32 R6, RZ, RZ, UR6 ;  /* 0x00000006ff067e24 */ /* 0x000fe2000f8e00ff */
[----:B-----5:R-:W-:Y:S01]  /*67f0*/  MOV R11, UR5 ;  /* 0x00000005000b7c02 */ /* 0x020fe20008000f00 */
[----:B------:R-:W-:Y:S02]  /*6800*/  IMAD.U32 R10, RZ, RZ, UR4 ;  /* 0x00000004ff0a7e24 */ /* 0x000fe4000f8e00ff */
[----:B------:R-:W-:Y:S07]  /*6810*/  LEPC R20, `(.L_x_119) ;  /* 0x000000001014794e */ /* 0x000fee0000000000 */
[----:B-12---:R-:W-:Y:S05]  /*6820*/  CALL.ABS.NOINC R2 ;  /* 0x0000000002007343 */ /* 0x006fea0003c00000 */
.L_x_119:
[----:B------:R-:W-:Y:S05]  /*6830*/  WARPSYNC.ALL ;  /* 0x0000000000007948 */ /* 0x000fea0003800000 */
[----:B------:R-:W-:Y:S01]  /*6840*/  R2UR UR4, R48 ;  /* 0x00000000300472ca */ /* 0x000fe200000e0000 */
[----:B------:R-:W-:Y:S01]  /*6850*/  HFMA2 R66, -RZ, RZ, 0, 9.5367431640625e-07 ;  /* 0x00000010ff427431 */ /* 0x000fe200000001ff */
[C---:B------:R-:W-:Y:S01]  /*6860*/  PRMT R49, R56.reuse, 0x8880, RZ ;  /* 0x0000888038317816 */ /* 0x040fe200000000ff */
[----:B------:R-:W-:Y:S01]  /*6870*/  BSSY.RECONVERGENT B0, `(.L_x_120) ;  /* 0x00000a5000007945 */ /* 0x000fe20003800200 */
[C---:B------:R-:W-:Y:S02]  /*6880*/  SHF.L.U32 R51, R56.reuse, 0x10, RZ ;  /* 0x0000001038337819 */ /* 0x040fe400000006ff */
[----:B------:R-:W-:Y:S02]  /*6890*/  SHF.L.U32 R52, R56, 0x8, RZ ;  /* 0x0000000838347819 */ /* 0x000fe400000006ff */
[----:B------:R-:W-:Y:S02]  /*68a0*/  SHF.R.S32.HI R51, RZ, 0x18, R51 ;  /* 0x00000018ff337819 */ /* 0x000fe40000011433 */
[----:B------:R-:W-:Y:S02]  /*68b0*/  PRMT R53, R57, 0x8880, RZ ;  /* 0x0000888039357816 */ /* 0x000fe400000000ff */
[----:B------:R-:W-:Y:S01]  /*68c0*/  IADD3 R67, PT, PT, R95, UR49, RZ ;  /* 0x000000315f437c10 */ /* 0x000fe2000fffe0ff */
[----:B-1-3--:R-:W2:Y:S01]  /*68d0*/  LDTM.x32 R4, tmem[UR4] ;  /* 0x00000004000479ee */ /* 0x00aea200082c0000 */
[----:B------:R-:W-:Y:S02]  /*68e0*/  LOP3.LUT P5, RZ, R96, 0x80, RZ, 0xc0, !PT ;  /* 0x0000008060ff7812 */ /* 0x000fe400078ac0ff */
[----:B------:R-:W-:Y:S02]  /*68f0*/  PRMT R54, R59, 0x8880, RZ ;  /* 0x000088803b367816 */ /* 0x000fe400000000ff */
[----:B------:R-:W-:Y:S02]  /*6900*/  SEL R66, R66, 0xfffffff0, !P5 ;  /* 0xfffffff042427807 */ /* 0x000fe40006800000 */
[----:B------:R-:W-:Y:S02]  /*6910*/  ISETP.NE.AND P0, PT, R104, RZ, PT ;  /* 0x000000ff6800720c */ /* 0x000fe40003f05270 */
[----:B------:R-:W-:Y:S02]  /*6920*/  IADD3 R108, PT, PT, R67, R66, RZ ;  /* 0x00000042436c7210 */ /* 0x000fe40007ffe0ff */
[----:B------:R-:W-:Y:S01]  /*6930*/  ISETP.NE.AND P6, PT, R72, RZ, PT ;  /* 0x000000ff4800720c */ /* 0x000fe20003fc5270 */
[C---:B--2---:R-:W-:Y:S11]  /*6940*/  IMAD R0, R46.reuse, R4, RZ ;  /* 0x000000042e007224 */ /* 0x044ff600078e02ff */
[----:B------:R-:W-:Y:S01]  /*6950*/  @!UPT UIADD3 URZ, UPT, UPT, URZ, URZ, URZ ;  /* 0x000000fffffff290 */ /* 0x000fe2000fffe0ff */
[----:B------:R-:W-:Y:S01]  /*6960*/  @P6 SHF.L.U32 R74, R99, 0x1f, RZ ;  /* 0x0000001f634a6819 */ /* 0x000fe200000006ff */
[C---:B------:R-:W-:Y:S02]  /*6970*/  IMAD R2, R46.reuse, R5, RZ ;  /* 0x000000052e027224 */ /* 0x040fe400078e02ff */
[----:B------:R-:W-:Y:S01]  /*6980*/  IMAD R0, R49, R50, R0 ;  /* 0x0000003231007224 */ /* 0x000fe200078e0200 */
[----:B------:R-:W-:Y:S01]  /*6990*/  SHF.R.S32.HI R49, RZ, 0x18, R52 ;  /* 0x00000018ff317819 */ /* 0x000fe20000011434 */
[C---:B------:R-:W-:Y:S02]  /*69a0*/  IMAD R3, R46.reuse, R6, RZ ;  /* 0x000000062e037224 */ /* 0x040fe400078e02ff */
[-C--:B------:R-:W-:Y:S01]  /*69b0*/  IMAD R2, R51, R50.reuse, R2 ;  /* 0x0000003233027224 */ /* 0x080fe200078e0202 */
[----:B------:R-:W-:Y:S01]  /*69c0*/  SHF.R.S32.HI R51, RZ, 0x18, R56 ;  /* 0x00000018ff337819 */ /* 0x000fe20000011438 */
[C---:B------:R-:W-:Y:S02]  /*69d0*/  IMAD R7, R46.reuse, R7, RZ ;  /* 0x000000072e077224 */ /* 0x040fe400078e02ff */
[----:B------:R-:W-:Y:S01]  /*69e0*/  IMAD R3, R49, R50, R3 ;  /* 0x0000003231037224 */ /* 0x000fe200078e0203 */
[----:B------:R-:W-:Y:S01]  /*69f0*/  MOV R49, R53 ;  /* 0x0000003500317202 */ /* 0x000fe20000000f00 */
[C---:B------:R-:W-:Y:S01]  /*6a00*/  IMAD.U32 R52, R57.reuse, 0x10000, RZ ;  /* 0x0001000039347824 */ /* 0x040fe200078e00ff */
[----:B------:R-:W-:Y:S01]  /*6a10*/  SHF.L.U32 R53, R57, 0x8, RZ ;  /* 0x0000000839357819 */ /* 0x000fe200000006ff */
[C---:B------:R-:W-:Y:S02]  /*6a20*/  IMAD R4, R46.reuse, R8, RZ ;  /* 0x000000082e047224 */ /* 0x040fe400078e02ff */
[-C--:B------:R-:W-:Y:S01]  /*6a30*/  IMAD R7, R51, R50.reuse, R7 ;  /* 0x0000003233077224 */ /* 0x080fe200078e0207 */
[----:B------:R-:W-:Y:S01]  /*6a40*/  SHF.R.S32.HI R51, RZ, 0x18, R52 ;  /* 0x00000018ff337819 */ /* 0x000fe20000011434 */
[C---:B------:R-:W-:Y:S01]  /*6a50*/  IMAD R5, R46.reuse, R9, RZ ;  /* 0x000000092e057224 */ /* 0x040fe200078e02ff */
[----:B------:R-:W-:Y:S01]  /*6a60*/  SHF.R.S32.HI R52, RZ, 0x18, R57 ;  /* 0x00000018ff347819 */ /* 0x000fe20000011439 */
[----:B------:R-:W-:Y:S01]  /*6a70*/  IMAD R4, R49, R50, R4 ;  /* 0x0000003231047224 */ /* 0x000fe200078e0204 */
[----:B------:R-:W-:Y:S01]  /*6a80*/  SHF.R.S32.HI R49, RZ, 0x18, R53 ;  /* 0x00000018ff317819 */ /* 0x000fe20000011435 */
[----:B------:R-:W-:Y:S01]  /*6a90*/  IMAD R6, R46, R10, RZ ;  /* 0x0000000a2e067224 */ /* 0x000fe200078e02ff */
[----:B------:R-:W-:Y:S01]  /*6aa0*/  PRMT R53, R58, 0x8880, RZ ;  /* 0x000088803a357816 */ /* 0x000fe200000000ff */
[----:B------:R-:W-:Y:S01]  /*6ab0*/  IMAD R11, R46, R11, RZ ;  /* 0x0000000b2e0b7224 */ /* 0x000fe200078e02ff */
[----:B------:R-:W-:Y:S01]  /*6ac0*/  I2IP.S8.S32.SAT R55, R7, R3, RZ ;  /* 0x0000000307377239 */ /* 0x000fe200000014ff */
[----:B------:R-:W-:Y:S02]  /*6ad0*/  IMAD R5, R51, R50, R5 ;  /* 0x0000003233057224 */ /* 0x000fe400078e0205 */
[----:B------:R-:W-:Y:S01]  /*6ae0*/  IMAD.U32 R51, R58, 0x10000, RZ ;  /* 0x000100003a337824 */ /* 0x000fe200078e00ff */
[----:B------:R-:W-:Y:S01]  /*6af0*/  I2IP.S8.S32.SAT R68, R2, R0, R55 ;  /* 0x0000000002447239 */ /* 0x000fe20000001437 */
[----:B------:R-:W-:Y:S01]  /*6b00*/  IMAD R6, R49, R50, R6 ;  /* 0x0000003231067224 */ /* 0x000fe200078e0206 */
[----:B------:R-:W-:Y:S01]  /*6b10*/  MOV R49, R53 ;  /* 0x0000003500317202 */ /* 0x000fe20000000f00 */
[----:B------:R-:W-:Y:S01]  /*6b20*/  IMAD R8, R46, R12, RZ ;  /* 0x0000000c2e087224 */ /* 0x000fe200078e02ff */
[----:B------:R-:W-:Y:S01]  /*6b30*/  SHF.R.S32.HI R51, RZ, 0x18, R51 ;  /* 0x00000018ff337819 */ /* 0x000fe20000011433 */
[-C--:B------:R-:W-:Y:S01]  /*6b40*/  IMAD R11, R52, R50.reuse, R11 ;  /* 0x00000032340b7224 */ /* 0x080fe200078e020b */
[----:B------:R-:W-:Y:S01]  /*6b50*/  SHF.L.U32 R52, R58, 0x8, RZ ;  /* 0x000000083a347819 */ /* 0x000fe200000006ff */
[C---:B------:R-:W-:Y:S01]  /*6b60*/  IMAD R9, R46.reuse, R13, RZ ;  /* 0x0000000d2e097224 */ /* 0x040fe200078e02ff */
[----:B------:R-:W-:Y:S01]  /*6b70*/  SHF.L.U32 R53, R59, 0x8, RZ ;  /* 0x000000083b357819 */ /* 0x000fe200000006ff */
[----:B------:R-:W-:Y:S01]  /*6b80*/  IMAD R8, R49, R50, R8 ;  /* 0x0000003231087224 */ /* 0x000fe200078e0208 */
[----:B------:R-:W-:Y:S01]  /*6b90*/  SHF.R.S32.HI R49, RZ, 0x18, R52 ;  /* 0x00000018ff317819 */ /* 0x000fe20000011434 */
[C---:B------:R-:W-:Y:S01]  /*6ba0*/  IMAD R10, R46.reuse, R14, RZ ;  /* 0x0000000e2e0a7224 */ /* 0x040fe200078e02ff */
[----:B------:R-:W-:Y:S01]  /*6bb0*/  I2IP.S8.S32.SAT R69, R11, R6, RZ ;  /* 0x000000060b457239 */ /* 0x000fe200000014ff */
[----:B------:R-:W-:Y:S01]  /*6bc0*/  IMAD R9, R51, R50, R9 ;  /* 0x0000003233097224 */ /* 0x000fe200078e0209 */
[----:B------:R-:W-:Y:S01]  /*6bd0*/  SHF.R.S32.HI R51, RZ, 0x18, R58 ;  /* 0x00000018ff337819 */ /* 0x000fe2000001143a */
[----:B------:R-:W-:Y:S01]  /*6be0*/  IMAD.U32 R52, R59, 0x10000, RZ ;  /* 0x000100003b347824 */ /* 0x000fe200078e00ff */
[----:B------:R-:W-:Y:S01]  /*6bf0*/  I2IP.S8.S32.SAT R69, R5, R4, R69 ;  /* 0x0000000405457239 */ /* 0x000fe20000001445 */
[C---:B------:R-:W-:Y:S01]  /*6c00*/  IMAD R15, R46.reuse, R15, RZ ;  /* 0x0000000f2e0f7224 */ /* 0x040fe200078e02ff */
[----:B------:R-:W-:Y:S01]  /*6c10*/  SHF.R.S32.HI R53, RZ, 0x18, R53 ;  /* 0x00000018ff357819 */ /* 0x000fe20000011435 */
[----:B------:R-:W-:Y:S01]  /*6c20*/  IMAD R10, R49, R50, R10 ;  /* 0x00000032310a7224 */ /* 0x000fe200078e020a */
[----:B------:R-:W-:Y:S01]  /*6c30*/  MOV R49, R54 ;  /* 0x0000003600317202 */ /* 0x000fe20000000f00 */
[C---:B------:R-:W-:Y:S01]  /*6c40*/  IMAD R12, R46.reuse, R16, RZ ;  /* 0x000000102e0c7224 */ /* 0x040fe200078e02ff */
[----:B------:R-:W-:Y:S01]  /*6c50*/  SHF.R.S32.HI R52, RZ, 0x18, R52 ;  /* 0x00000018ff347819 */ /* 0x000fe20000011434 */
[C---:B------:R-:W-:Y:S02]  /*6c60*/  IMAD R13, R46.reuse, R17, RZ ;  /* 0x000000112e0d7224 */ /* 0x040fe400078e02ff */
[----:B------:R-:W-:Y:S01]  /*6c70*/  IMAD R15, R51, R50, R15 ;  /* 0x00000032330f7224 */ /* 0x000fe200078e020f */
[----:B------:R-:W-:Y:S01]  /*6c80*/  SHF.R.S32.HI R51, RZ, 0x18, R59 ;  /* 0x00000018ff337819 */ /* 0x000fe2000001143b */
[C---:B------:R-:W-:Y:S02]  /*6c90*/  IMAD R14, R46.reuse, R18, RZ ;  /* 0x000000122e0e7224 */ /* 0x040fe400078e02ff */
[----:B------:R-:W-:Y:S01]  /*6ca0*/  IMAD R12, R49, R50, R12 ;  /* 0x00000032310c7224 */ /* 0x000fe200078e020c */
[----:B------:R-:W-:Y:S01]  /*6cb0*/  I2IP.S8.S32.SAT R70, R15, R10, RZ ;  /* 0x0000000a0f467239 */ /* 0x000fe200000014ff */
[----:B------:R-:W-:Y:S01]  /*6cc0*/  IMAD R19, R46, R19, RZ ;  /* 0x000000132e137224 */ /* 0x000fe200078e02ff */
[----:B------:R-:W-:Y:S01]  /*6cd0*/  PRMT R49, R60, 0x8880, RZ ;  /* 0x000088803c317816 */ /* 0x000fe200000000ff */
[----:B------:R-:W-:Y:S01]  /*6ce0*/  IMAD R13, R52, R50, R13 ;  /* 0x00000032340d7224 */ /* 0x000fe200078e020d */
[----:B------:R-:W-:Y:S01]  /*6cf0*/  I2IP.S8.S32.SAT R70, R9, R8, R70 ;  /* 0x0000000809467239 */ /* 0x000fe20000001446 */
[-C--:B------:R-:W-:Y:S01]  /*6d00*/  IMAD R14, R53, R50.reuse, R14 ;  /* 0x00000032350e7224 */ /* 0x080fe200078e020e */
[----:B------:R-:W-:Y:S01]  /*6d10*/  PRMT R53, R61, 0x8880, RZ ;  /* 0x000088803d357816 */ /* 0x000fe200000000ff */
[----:B------:R-:W-:Y:S01]  /*6d20*/  IMAD R19, R51, R50, R19 ;  /* 0x0000003233137224 */ /* 0x000fe200078e0213 */
[----:B------:R-:W-:Y:S01]  /*6d30*/  SHF.L.U32 R52, R61, 0x10, RZ ;  /* 0x000000103d347819 */ /* 0x000fe200000006ff */
[----:B------:R-:W-:Y:S02]  /*6d40*/  IMAD R16, R46, R20, RZ ;  /* 0x000000142e107224 */ /* 0x000fe400078e02ff */
[C---:B------:R-:W-:Y:S01]  /*6d50*/  IMAD.U32 R51, R60.reuse, 0x10000, RZ ;  /* 0x000100003c337824 */ /* 0x040fe200078e00ff */
[----:B------:R-:W-:Y:S01]  /*6d60*/  I2IP.S8.S32.SAT R71, R19, R14, RZ ;  /* 0x0000000e13477239 */ /* 0x000fe200000014ff */
[----:B------:R-:W-:Y:S01]  /*6d70*/  IMAD R16, R49, R50, R16 ;  /* 0x0000003231107224 */ /* 0x000fe200078e0210 */
[----:B------:R-:W-:Y:S01]  /*6d80*/  SHF.L.U32 R49, R60, 0x8, RZ ;  /* 0x000000083c317819 */ /* 0x000fe200000006ff */
[C---:B------:R-:W-:Y:S01]  /*6d90*/  IMAD R17, R46.reuse, R21, RZ ;  /* 0x000000152e117224 */ /* 0x040fe200078e02ff */
[----:B------:R-:W-:Y:S01]  /*6da0*/  SHF.R.S32.HI R51, RZ, 0x18, R51 ;  /* 0x00000018ff337819 */ /* 0x000fe20000011433 */
[C---:B------:R-:W-:Y:S01]  /*6db0*/  IMAD R18, R46.reuse, R22, RZ ;  /* 0x000000162e127224 */ /* 0x040fe200078e02ff */
[----:B------:R-:W-:Y:S01]  /*6dc0*/  SHF.R.S32.HI R49, RZ, 0x18, R49 ;  /* 0x00000018ff317819 */ /* 0x000fe20000011431 */
[C---:B------:R-:W-:Y:S01]  /*6dd0*/  IMAD R23, R46.reuse, R23, RZ ;  /* 0x000000172e177224 */ /* 0x040fe200078e02ff */
[----:B------:R-:W-:Y:S01]  /*6de0*/  I2IP.S8.S32.SAT R71, R13, R12, R71 ;  /* 0x0000000c0d477239 */ /* 0x000fe20000001447 */
[----:B------:R-:W-:Y:S01]  /*6df0*/  IMAD R17, R51, R50, R17 ;  /* 0x0000003233117224 */ /* 0x000fe200078e0211 */
[----:B------:R-:W-:Y:S01]  /*6e00*/  SHF.R.S32.HI R51, RZ, 0x18, R60 ;  /* 0x00000018ff337819 */ /* 0x000fe2000001143c */
[----:B------:R-:W-:Y:S01]  /*6e10*/  IMAD.SHL.U32 R54, R61, 0x100, RZ ;  /* 0x000001003d367824 */ /* 0x000fe200078e00ff */
[----:B------:R-:W-:Y:S01]  /*6e20*/  SHF.R.S32.HI R52, RZ, 0x18, R52 ;  /* 0x00000018ff347819 */ /* 0x000fe20000011434 */
[C---:B------:R-:W-:Y:S01]  /*6e30*/  IMAD R20, R46.reuse, R24, RZ ;  /* 0x000000182e147224 */ /* 0x040fe200078e02ff */
[----:B------:R1:W-:Y:S01]  /*6e40*/  STS.128 [R95+UR49+0x4200], R68 ;  /* 0x004200445f007988 */ /* 0x0003e20008000c31 */
[-C--:B------:R-:W-:Y:S01]  /*6e50*/  IMAD R18, R49, R50.reuse, R18 ;  /* 0x0000003231127224 */ /* 0x080fe200078e0212 */
[----:B------:R-:W-:Y:S01]  /*6e60*/  SHF.R.S32.HI R49, RZ, 0x18, R54 ;  /* 0x00000018ff317819 */ /* 0x000fe20000011436 */
[C---:B------:R-:W-:Y:S01]  /*6e70*/  IMAD R21, R46.reuse, R25, RZ ;  /* 0x000000192e157224 */ /* 0x040fe200078e02ff */
[----:B------:R-:W-:Y:S01]  /*6e80*/  SHF.R.S32.HI R54, RZ, 0x18, R63 ;  /* 0x00000018ff367819 */ /* 0x000fe2000001143f */
[----:B------:R-:W-:Y:S01]  /*6e90*/  IMAD R23, R51, R50, R23 ;  /* 0x0000003233177224 */ /* 0x000fe200078e0217 */
[----:B------:R-:W-:Y:S01]  /*6ea0*/  SHF.R.S32.HI R51, RZ, 0x18, R61 ;  /* 0x00000018ff337819 */ /* 0x000fe2000001143d */
[C---:B------:R-:W-:Y:S02]  /*6eb0*/  IMAD R22, R46.reuse, R26, RZ ;  /* 0x0000001a2e167224 */ /* 0x040fe400078e02ff */
[----:B------:R-:W-:Y:S01]  /*6ec0*/  IMAD R20, R53, R50, R20 ;  /* 0x0000003235147224 */ /* 0x000fe200078e0214 */
[----:B------:R-:W-:Y:S01]  /*6ed0*/  I2IP.S8.S32.SAT R76, R23, R18, RZ ;  /* 0x00000012174c7239 */ /* 0x000fe200000014ff */
[----:B------:R-:W-:Y:S01]  /*6ee0*/  IMAD R27, R46, R27, RZ ;  /* 0x0000001b2e1b7224 */ /* 0x000fe200078e02ff */
[----:B------:R-:W-:Y:S01]  /*6ef0*/  SHF.L.U32 R53, R62, 0x8, RZ ;  /* 0x000000083e357819 */ /* 0x000fe200000006ff */
[-C--:B------:R-:W-:Y:S01]  /*6f00*/  IMAD R21, R52, R50.reuse, R21 ;  /* 0x0000003234157224 */ /* 0x080fe200078e0215 */
[C---:B------:R-:W-:Y:S01]  /*6f10*/  SHF.L.U32 R52, R62.reuse, 0x10, RZ ;  /* 0x000000103e347819 */ /* 0x040fe200000006ff */
[----:B------:R-:W-:Y:S01]  /*6f20*/  IMAD R22, R49, R50, R22 ;  /* 0x0000003231167224 */ /* 0x000fe200078e0216 */
[----:B------:R-:W-:Y:S01]  /*6f30*/  PRMT R49, R62, 0x8880, RZ ;  /* 0x000088803e317816 */ /* 0x000fe200000000ff */
[C---:B------:R-:W-:Y:S01]  /*6f40*/  IMAD R24, R46.reuse, R28, RZ ;  /* 0x0000001c2e187224 */ /* 0x040fe200078e02ff */
[----:B------:R-:W-:Y:S01]  /*6f50*/  I2IP.S8.S32.SAT R76, R17, R16, R76 ;  /* 0x00000010114c7239 */ /* 0x000fe2000000144c */
[----:B------:R-:W-:Y:S01]  /*6f60*/  IMAD R27, R51, R50, R27 ;  /* 0x00000032331b7224 */ /* 0x000fe200078e021b */
[----:B------:R-:W-:Y:S01]  /*6f70*/  SHF.R.S32.HI R51, RZ, 0x18, R52 ;  /* 0x00000018ff337819 */ /* 0x000fe20000011434 */
[C---:B------:R-:W-:Y:S01]  /*6f80*/  IMAD R25, R46.reuse, R29, RZ ;  /* 0x0000001d2e197224 */ /* 0x040fe200078e02ff */
[----:B------:R-:W-:Y:S01]  /*6f90*/  SHF.R.S32.HI R53, RZ, 0x18, R53 ;  /* 0x00000018ff357819 */ /* 0x000fe20000011435 */
[C---:B------:R-:W-:Y:S01]  /*6fa0*/  IMAD R26, R46.reuse, R30, RZ ;  /* 0x0000001e2e1a7224 */ /* 0x040fe200078e02ff */
[----:B------:R-:W-:Y:S01]  /*6fb0*/  I2IP.S8.S32.SAT R77, R27, R22, RZ ;  /* 0x000000161b4d7239 */ /* 0x000fe200000014ff */
[-C--:B------:R-:W-:Y:S01]  /*6fc0*/  IMAD R24, R49, R50.reuse, R24 ;  /* 0x0000003231187224 */ /* 0x080fe200078e0218 */
[----:B------:R-:W-:Y:S01]  /*6fd0*/  SHF.L.U32 R52, R63, 0x10, RZ ;  /* 0x000000103f347819 */ /* 0x000fe200000006ff */
[----:B------:R-:W-:Y:S01]  /*6fe0*/  IMAD R25, R51, R50, R25 ;  /* 0x0000003233197224 */ /* 0x000fe200078e0219 */
[----:B------:R-:W-:Y:S01]  /*6ff0*/  I2IP.S8.S32.SAT R77, R21, R20, R77 ;  /* 0x00000014154d7239 */ /* 0x000fe2000000144d */
[----:B------:R-:W-:Y:S01]  /*7000*/  IMAD R26, R53, R50, R26 ;  /* 0x00000032351a7224 */ /* 0x000fe200078e021a */
[----:B------:R-:W-:Y:S01]  /*7010*/  SHF.R.S32.HI R49, RZ, 0x18, R62 ;  /* 0x00000018ff317819 */ /* 0x000fe2000001143e */
[C---:B------:R-:W-:Y:S01]  /*7020*/  IMAD R31, R46.reuse, R31, RZ ;  /* 0x0000001f2e1f7224 */ /* 0x040fe200078e02ff */
[C---:B------:R-:W-:Y:S01]  /*7030*/  PRMT R51, R63.reuse, 0x8880, RZ ;  /* 0x000088803f337816 */ /* 0x040fe200000000ff */
[----:B------:R-:W-:Y:S01]  /*7040*/  IMAD.SHL.U32 R53, R63, 0x100, RZ ;  /* 0x000001003f357824 */ /* 0x000fe200078e00ff */
[----:B------:R-:W-:Y:S01]  /*7050*/  SHF.R.S32.HI R52, RZ, 0x18, R52 ;  /* 0x00000018ff347819 */ /* 0x000fe20000011434 */
[C---:B------:R-:W-:Y:S02]  /*7060*/  IMAD R28, R46.reuse, R32, RZ ;  /* 0x000000202e1c7224 */ /* 0x040fe400078e02ff */
[C---:B------:R-:W-:Y:S01]  /*7070*/  IMAD R29, R46.reuse, R33, RZ ;  /* 0x000000212e1d7224 */ /* 0x040fe200078e02ff */
[----:B------:R-:W-:Y:S01]  /*7080*/  SHF.R.S32.HI R53, RZ, 0x18, R53 ;  /* 0x00000018ff357819 */ /* 0x000fe20000011435 */
[-C--:B------:R-:W-:Y:S02]  /*7090*/  IMAD R31, R49, R50.reuse, R31 ;  /* 0x00000032311f7224 */ /* 0x080fe400078e021f */
[----:B------:R-:W-:Y:S02]  /*70a0*/  IMAD R28, R51, R50, R28 ;  /* 0x00000032331c7224 */ /* 0x000fe400078e021c */
[----:B------:R-:W-:Y:S01]  /*70b0*/  IMAD R30, R46, R34, RZ ;  /* 0x000000222e1e7224 */ /* 0x000fe200078e02ff */
[----:B------:R-:W-:Y:S01]  /*70c0*/  I2IP.S8.S32.SAT R55, R31, R26, RZ ;  /* 0x0000001a1f377239 */ /* 0x000fe200000014ff */
[----:B------:R-:W-:Y:S02]  /*70d0*/  IMAD R29, R52, R50, R29 ;  /* 0x00000032341d7224 */ /* 0x000fe400078e021d */
[----:B------:R-:W-:Y:S01]  /*70e0*/  IMAD R35, R46, R35, RZ ;  /* 0x000000232e237224 */ /* 0x000fe200078e02ff */
[----:B------:R-:W-:Y:S01]  /*70f0*/  I2IP.S8.S32.SAT R78, R25, R24, R55 ;  /* 0x00000018194e7239 */ /* 0x000fe20000001437 */
[-C--:B------:R-:W-:Y:S01]  /*7100*/  IMAD R30, R53, R50.reuse, R30 ;  /* 0x00000032351e7224 */ /* 0x080fe200078e021e */
[----:B------:R-:W-:Y:S01]  /*7110*/  LEA R55, R100, UR49, 0x3 ;  /* 0x0000003164377c11 */ /* 0x000fe2000f8e18ff */
[----:B------:R-:W-:Y:S05]  /*7120*/  IMAD R35, R54, R50, R35 ;  /* 0x0000003236237224 */ /* 0x000fea00078e0223 */
[----:B------:R-:W-:Y:S04]  /*7130*/  I2IP.S8.S32.SAT R73, R35, R30, RZ ;  /* 0x0000001e23497239 */ /* 0x000fe800000014ff */
[----:B------:R-:W-:Y:S05]  /*7140*/  I2IP.S8.S32.SAT R79, R29, R28, R73 ;  /* 0x0000001c1d4f7239 */ /* 0x000fea0000001449 */
[----:B------:R1:W-:Y:S01]  /*7150*/  STS.128 [R108+0x4200], R76 ;  /* 0x0042004c6c007388 */ /* 0x0003e20000000c00 */
[----:B------:R-:W-:Y:S01]  /*7160*/  @!PT LDS RZ, [RZ] ;  /* 0x00000000fffff984 */ /* 0x000fe20000000800 */
[----:B------:R-:W-:Y:S01]  /*7170*/  @!PT LDS RZ, [RZ] ;  /* 0x00000000fffff984 */ /* 0x000fe20000000800 */
[----:B------:R-:W-:Y:S01]  /*7180*/  @!PT LDS RZ, [RZ] ;  /* 0x00000000fffff984 */ /* 0x000fe20000000800 */
[----:B------:R-:W-:Y:S01]  /*7190*/  @!PT LDS RZ, [RZ] ;  /* 0x00000000fffff984 */ /* 0x000fe20000000800 */
[----:B------:R2:W-:Y:S07]  /*71a0*/  MEMBAR.ALL.CTA ;  /* 0x0000000000007992 */ /* 0x0005ee0000008000 */
[----:B--2---:R-:W2:Y:S02]  /*71b0*/  FENCE.VIEW.ASYNC.S ;  /* 0x00000000000073c6 */ /* 0x004ea40000000000 */
[----:B--2---:R-:W-:Y:S06]  /*71c0*/  BAR.SYNC.DEFER_BLOCKING 0x1, 0x80 ;  /* 0x0042000000007b1d */ /* 0x004fec0000010000 */
[----:B------:R-:W-:Y:S05]  /*71d0*/  @P0 BRA `(.L_x_121) ;  /* 0x0000000000380947 */ /* 0x000fea0003800000 */
[----:B------:R-:W-:Y:S02]  /*71e0*/  UIADD3 UR4, UPT, UPT, UR49, 0x4200, URZ ;  /* 0x0000420031047890 */ /* 0x000fe4000fffe0ff */
[----:B------:R-:W-:Y:S01]  /*71f0*/  UIADD3 UR8, UP0, UPT, UR52, 0x680, URZ ;  /* 0x0000068034087890 */ /* 0x000fe2000ff1e0ff */
[----:B------:R-:W-:Y:S01]  /*7200*/  UMOV UR43, UR36 ;  /* 0x00000024002b7c82 */ /* 0x000fe20008000000 */
[----:B------:R-:W-:Y:S02]  /*7210*/  UIADD3 UR5, UPT, UPT, UR41, 0x80, URZ ;  /* 0x0000008029057890 */ /* 0x000fe4000fffe0ff */
[----:B------:R-:W-:Y:S01]  /*7220*/  MOV R103, UR4 ;  /* 0x0000000400677c02 */ /* 0x000fe20008000f00 */
[----:B------:R-:W-:Y:S02]  /*7230*/  UIADD3.X UR9, UPT, UPT, URZ, UR53, URZ, UP0, !UPT ;  /* 0x00000035ff097290 */ /* 0x000fe400087fe4ff */
[----:B------:R-:W-:Y:S01]  /*7240*/  UIADD3 UR4, UPT, UPT, UR49, 0x4a00, URZ ;  /* 0x00004a0031047890 */ /* 0x000fe2000fffe0ff */
[----:B------:R-:W-:Y:S01]  /*7250*/  R2UR UR40, R103 ;  /* 0x00000000672872ca */ /* 0x000fe200000e0000 */
[----:B------:R-:W-:Y:S01]  /*7260*/  UMOV UR6, UR42 ;  /* 0x0000002a00067c82 */ /* 0x000fe20008000000 */
[----:B------:R-:W-:Y:S11]  /*7270*/  UMOV UR7, UR36 ;  /* 0x0000002400077c82 */ /* 0x000ff60008000000 */
[----:B------:R2:W-:Y:S01]  /*7280*/  UTMASTG.3D [UR40], [UR8] ;  /* 0x00000028080073b5 */ /* 0x0005e20008010000 */
[----:B------:R2:W-:Y:S01]  /*7290*/  UTMASTG.3D [UR4], [UR8] ;  /* 0x00000004080073b5 */ /* 0x0005e20008010000 */
[----:B------:R0:W-:Y:S01]  /*72a0*/  UTMACMDFLUSH ;  /* 0x00000000000079b7 */ /* 0x0001e20000000000 */
[----:B--2---:R-:W-:Y:S04]  /*72b0*/  DEPBAR.LE SB0, 0x1 ;  /* 0x000080400000791a */ /* 0x004fe80000000000 */
.L_x_121:
[----:B------:R-:W-:Y:S05]  /*72c0*/  BSYNC.RECONVERGENT B0 ;  /* 0x0000000000007941 */ /* 0x000fea0003800200 */
.L_x_120:
[----:B------:R-:W-:Y:S06]  /*72d0*/  BAR.SYNC.DEFER_BLOCKING 0x1, 0x80 ;  /* 0x0042000000007b1d */ /* 0x000fec0000010000 */
[----:B------:R-:W2:Y:S01]  /*72e0*/  @P6 SYNCS.PHASECHK.TRANS64.TRYWAIT P0, [R55+URZ+0x80], R74 ;  /* 0x0000804a370065a7 */ /* 0x000ea200080011ff */
[----:B------:R-:W-:Y:S01]  /*72f0*/  BSSY B1, `(.L_x_122) ;  /* 0x000001f000017945 */ /* 0x000fe20003800000 */
[----:B--2---:R-:W-:Y:S03]  /*7300*/  @P6 SEL R64, RZ, 0x1, !P0 ;  /* 0x00000001ff406807 */ /* 0x004fe60004000000 */
[----:B------:R-:W-:Y:S05]  /*7310*/  @!P6 BRA `(.L_x_123) ;  /* 0x000000000070e947 */ /* 0x000fea0003800000 */
[----:B------:R-:W-:Y:S01]  /*7320*/  ISETP.NE.AND P1, PT, R65, RZ, PT ;  /* 0x000000ff4100720c */ /* 0x000fe20003f25270 */
[----:B------:R-:W-:Y:S01]  /*7330*/  BSSY B0, `(.L_x_124) ;  /* 0x0000008000007945 */ /* 0x000fe20003800000 */
[----:B------:R-:W-:Y:S11]  /*7340*/  ISETP.NE.AND P0, PT, R64, RZ, PT ;  /* 0x000000ff4000720c */ /* 0x000ff60003f05270 */
[----:B------:R-:W-:Y:S04]  /*7350*/  @P1 IMAD R3, R100, 0x1000, R67 ;  /* 0x0000100064031824 */ /* 0x000fe800078e0243 */
[----:B------:R-:W-:Y:S01]  /*7360*/  @P1 IMAD.IADD R2, R66, 0x1, R3 ;  /* 0x0000000142021824 */ /* 0x000fe200078e0203 */
[----:B------:R-:W-:Y:S06]  /*7370*/  @P0 BRA `(.L_x_125) ;  /* 0x00000000000c0947 */ /* 0x000fec0003800000 */
[----:B------:R-:W-:Y:S04]  /*7380*/  SHF.L.U32 R0, R99, 0x1f, RZ ;  /* 0x0000001f63007819 */ /* 0x000fe800000006ff */
[----:B------:R-:W2:Y:S02]  /*7390*/  SYNCS.PHASECHK.TRANS64.TRYWAIT P0, [R55+URZ+0x80], R0 ;  /* 0x00008000370075a7 */ /* 0x000ea400080011ff */
[----:B--2---:R-:W-:Y:S05]  /*73a0*/  @!P0 BRA `(.L_x_126) ;  /* 0x0000003400ac8947 */ /* 0x004fea0003800000 */
.L_x_125:
[----:B------:R-:W-:Y:S05]  /*73b0*/  BSYNC B0 ;  /* 0x0000000000007941 */ /* 0x000fea0003800000 */
.L_x_124:
[----:B------:R-:W-:Y:S01]  /*73c0*/  ISETP.NE.AND P0, PT, R65, RZ, PT ;  /* 0x000000ff4100720c */ /* 0x000fe20003f05270 */
[----:B--2---:R-:W-:Y:S02]  /*73d0*/  VIADD R55, R55, 0xa0 ;  /* 0x000000a037377836 */ /* 0x004fe40000000000 */
[----:B------:R-:W-:Y:S02]  /*73e0*/  IMAD.U32 R0, RZ, RZ, UR37 ;  /* 0x00000025ff007e24 */ /* 0x000fe4000f8e00ff */
[----:B------:R-:W-:Y:S03]  /*73f0*/  VIADD R100, R100, 0x1 ;  /* 0x0000000164647836 */ /* 0x000fe60000000000 */
[----:B------:R-:W-:Y:S05]  /*7400*/  PRMT R0, R0, 0x654, R55 ;  /* 0x0000065400007816 */ /* 0x000fea0000000037 */
[----:B------:R2:W3:Y:S04]  /*7410*/  @P0 LDS.128 R56, [R3+0x200] ;  /* 0x0002000003380984 */ /* 0x0004e80000000c00 */
[----:B------:R2:W4:Y:S01]  /*7420*/  @P0 LDS.128 R60, [R2+0x200] ;  /* 0x00020000023c0984 */ /* 0x0005220000000c00 */
        /* <DEDUP_REMOVED lines=10> */
[----:B--23--:R-:W-:Y:S02]  /*74d0*/  LOP3.LUT R99, R99, R0, RZ, 0x3c, !PT ;  /* 0x0000000063637212 */ /* 0x00cfe400078e3cff */
.L_x_123:
[----:B------:R-:W-:Y:S05]  /*74e0*/  BSYNC B1 ;  /* 0x0000000000017941 */ /* 0x000fea0003800000 */
.L_x_122:
[----:B------:R-:W-:Y:S05]  /*74f0*/  VIADD R0, R48, 0x20 ;  /* 0x0000002030007836 */ /* 0x000fea0000000000 */
[----:B------:R-:W-:Y:S04]  /*7500*/  SHF.R.U32.HI R0, RZ, 0x15, R0 ;  /* 0x00000015ff007819 */ /* 0x000fe80000011600 */
[----:B------:R-:W-:Y:S11]  /*7510*/  LOP3.LUT P0, RZ, R0, 0x3, R97, 0x48, !PT ;  /* 0x0000000300ff7812 */ /* 0x000ff60007804861 */
[----:B------:R-:W-:Y:S02]  /*7520*/  @!UPT UIADD3 URZ, UPT, UPT, URZ, URZ, URZ ;  /* 0x000000fffffff290 */ /* 0x000fe4000fffe0ff */
[----:B------:R-:W-:Y:S05]  /*7530*/  @!P0 BRA `(.L_x_127) ;  /* 0x0000000000408947 */ /* 0x000fea0003800000 */
[----:B------:R-:W2:Y:S01]  /*7540*/  LDCU.64 UR8, c[0x4][0x78] ;  /* 0x01000f00ff0877ac */ /* 0x000ea20008000a00 */
[----:B------:R-:W-:Y:S01]  /*7550*/  MOV R3, 0x0 ;  /* 0x0000000000037802 */ /* 0x000fe20000000f00 */
[----:B------:R-:W-:Y:S02]  /*7560*/  HFMA2 R12, -RZ, RZ, 0, 5.9604644775390625e-08 ;  /* 0x00000001ff0c7431 */ /* 0x000fe400000001ff */
[----:B------:R-:W-:Y:S02]  /*7570*/  IMAD.MOV.U32 R8, RZ, RZ, 0x192 ;  /* 0x00000192ff087424 */ /* 0x000fe400078e00ff */
[----:B------:R-:W-:Y:S01]  /*7580*/  IMAD.MOV.U32 R13, RZ, RZ, RZ ;  /* 0x000000ffff0d7224 */ /* 0x000fe200078e00ff */
[----:B------:R-:W3:Y:S01]  /*7590*/  LDCU.64 UR6, c[0x4][0x80] ;  /* 0x01001000ff0677ac */ /* 0x000ee20008000a00 */
[----:B------:R-:W1:Y:S01]  /*75a0*/  LDC.64 R2, c[0x4][R3] ;  /* 0x0100000003027b82 */ /* 0x000e620000000a00 */
[----:B------:R-:W5:Y:S01]  /*75b0*/  LDCU.64 UR4, c[0x4][0x18] ;  /* 0x01000300ff0477ac */ /* 0x000f620008000a00 */
[----:B--2---:R-:W-:Y:S01]  /*75c0*/  MOV R5, UR9 ;  /* 0x0000000900057c02 */ /* 0x004fe20008000f00 */
[----:B------:R-:W-:Y:S01]  /*75d0*/  IMAD.U32 R4, RZ, RZ, UR8 ;  /* 0x00000008ff047e24 */ /* 0x000fe2000f8e00ff */
[----:B---3--:R-:W-:Y:S01]  /*75e0*/  MOV R7, UR7 ;  /* 0x0000000700077c02 */ /* 0x008fe20008000f00 */
[----:B------:R-:W-:Y:S01]  /*75f0*/  IMAD.U32 R6, RZ, RZ, UR6 ;  /* 0x00000006ff067e24 */ /* 0x000fe2000f8e00ff */
[----:B-----5:R-:W-:Y:S01]  /*7600*/  MOV R11, UR5 ;  /* 0x00000005000b7c02 */ /* 0x020fe20008000f00 */
[----:B------:R-:W-:Y:S02]  /*7610*/  IMAD.U32 R10, RZ, RZ, UR4 ;  /* 0x00000004ff0a7e24 */ /* 0x000fe4000f8e00ff */
[----:B------:R-:W-:Y:S07]  /*7620*/  LEPC R20, `(.L_x_127) ;  /* 0x000000001014794e */ /* 0x000fee0000000000 */
[----:B-1--4-:R-:W-:Y:S05]  /*7630*/  CALL.ABS.NOINC R2 ;  /* 0x0000000002007343 */ /* 0x012fea0003c00000 */
.L_x_127:
[----:B------:R-:W-:Y:S01]  /*7640*/  SHF.L.U32 R51, R56, 0x10, RZ ;  /* 0x0000001038337819 */ /* 0x000fe200000006ff */
[----:B------:R-:W-:Y:S05]  /*7650*/  WARPSYNC.ALL ;  /* 0x0000000000007948 */ /* 0x000fea0003800000 */
[----:B------:R-:W-:Y:S01]  /*7660*/  R2UR UR4, R48 ;  /* 0x00000000300472ca */ /* 0x000fe200000e0000 */
[----:B------:R-:W-:Y:S01]  /*7670*/  BSSY.RECONVERGENT B0, `(.L_x_128) ;  /* 0x000009d000007945 */ /* 0x000fe20003800200 */
[C---:B------:R-:W-:Y:S02]  /*7680*/  PRMT R49, R56.reuse, 0x8880, RZ ;  /* 0x0000888038317816 */ /* 0x040fe400000000ff */
[----:B------:R-:W-:Y:S02]  /*7690*/  SHF.R.S32.HI R51, RZ, 0x18, R51 ;  /* 0x00000018ff337819 */ /* 0x000fe40000011433 */
[----:B------:R-:W-:Y:S02]  /*76a0*/  SHF.L.U32 R52, R56, 0x8, RZ ;  /* 0x0000000838347819 */ /* 0x000fe400000006ff */
[----:B------:R-:W-:Y:S02]  /*76b0*/  SHF.L.U32 R53, R57, 0x8, RZ ;  /* 0x0000000839357819 */ /* 0x000fe400000006ff */
[----:B------:R-:W-:Y:S02]  /*76c0*/  SHF.R.S32.HI R54, RZ, 0x18, R58 ;  /* 0x00000018ff367819 */ /* 0x000fe4000001143a */
[----:B------:R-:W-:Y:S01]  /*76d0*/  SHF.R.S32.HI R53, RZ, 0x18, R53 ;  /* 0x00000018ff357819 */ /* 0x000fe20000011435 */
[----:B------:R-:W2:Y:S01]  /*76e0*/  LDTM.x32 R4, tmem[UR4+0x20] ;  /* 0x00002004000479ee */ /* 0x000ea200082c0000 */
[----:B----4-:R-:W-:Y:S02]  /*76f0*/  SHF.L.U32 R55, R62, 0x8, RZ ;  /* 0x000000083e377819 */ /* 0x010fe400000006ff */
[----:B------:R-:W-:Y:S02]  /*7700*/  ISETP.NE.AND P0, PT, R104, RZ, PT ;  /* 0x000000ff6800720c */ /* 0x000fe40003f05270 */
[----:B------:R-:W-:Y:S02]  /*7710*/  SHF.R.S32.HI R55, RZ, 0x18, R55 ;  /* 0x00000018ff377819 */ /* 0x000fe40000011437 */
[----:B------:R-:W-:Y:S01]  /*7720*/  ISETP.NE.AND P6, PT, R72, RZ, PT ;  /* 0x000000ff4800720c */ /* 0x000fe20003fc5270 */
[C---:B--2---:R-:W-:Y:S02]  /*7730*/  IMAD R0, R46.reuse, R4, RZ ;  /* 0x000000042e007224 */ /* 0x044fe400078e02ff */
[C---:B------:R-:W-:Y:S02]  /*7740*/  IMAD R2, R46.reuse, R5, RZ ;  /* 0x000000052e027224 */ /* 0x040fe400078e02ff */
[----:B------:R-:W-:Y:S01]  /*7750*/  IMAD R0, R49, R50, R0 ;  /* 0x0000003231007224 */ /* 0x000fe200078e0200 */
[----:B------:R-:W-:Y:S01]  /*7760*/  SHF.R.S32.HI R49, RZ, 0x18, R52 ;  /* 0x00000018ff317819 */ /* 0x000fe20000011434 */
[C---:B------:R-:W-:Y:S01]  /*7770*/  IMAD R3, R46.reuse, R6, RZ ;  /* 0x000000062e037224 */ /* 0x040fe200078e02ff */
[----:B------:R-:W-:Y:S01]  /*7780*/  SHF.L.U32 R52, R57, 0x10, RZ ;  /* 0x0000001039347819 */ /* 0x000fe200000006ff */
[-C--:B------:R-:W-:Y:S01]  /*7790*/  IMAD R2, R51, R50.reuse, R2 ;  /* 0x0000003233027224 */ /* 0x080fe200078e0202 */
[----:B------:R-:W-:Y:S01]  /*77a0*/  SHF.R.S32.HI R51, RZ, 0x18, R56 ;  /* 0x00000018ff337819 */ /* 0x000fe20000011438 */
[C---:B------:R-:W-:Y:S02]  /*77b0*/  IMAD R7, R46.reuse, R7, RZ ;  /* 0x000000072e077224 */ /* 0x040fe400078e02ff */
[-C--:B------:R-:W-:Y:S01]  /*77c0*/  IMAD R3, R49, R50.reuse, R3 ;  /* 0x0000003231037224 */ /* 0x080fe200078e0203 */
[----:B------:R-:W-:Y:S01]  /*77d0*/  PRMT R49, R57, 0x8880, RZ ;  /* 0x0000888039317816 */ /* 0x000fe200000000ff */
[----:B------:R-:W-:Y:S01]  /*77e0*/  IMAD R7, R51, R50, R7 ;  /* 0x0000003233077224 */ /* 0x000fe200078e0207 */
[----:B------:R-:W-:Y:S01]  /*77f0*/  SHF.R.S32.HI R51, RZ, 0x18, R52 ;  /* 0x00000018ff337819 */ /* 0x000fe20000011434 */
[----:B------:R-:W-:Y:S01]  /*7800*/  IMAD R4, R46, R8, RZ ;  /* 0x000000082e047224 */ /* 0x000fe200078e02ff */
[----:B------:R-:W-:Y:S01]  /*7810*/  SHF.L.U32 R52, R58, 0x10, RZ ;  /* 0x000000103a347819 */ /* 0x000fe200000006ff */
[C---:B------:R-:W-:Y:S01]  /*7820*/  IMAD R5, R46.reuse, R9, RZ ;  /* 0x000000092e057224 */ /* 0x040fe200078e02ff */
[----:B-1----:R-:W-:Y:S01]  /*7830*/  I2IP.S8.S32.SAT R69, R7, R3, RZ ;  /* 0x0000000307457239 */ /* 0x002fe200000014ff */
[----:B------:R-:W-:Y:S01]  /*7840*/  IMAD R6, R46, R10, RZ ;  /* 0x0000000a2e067224 */ /* 0x000fe200078e02ff */
[----:B------:R-:W-:Y:S01]  /*7850*/  SHF.R.S32.HI R52, RZ, 0x18, R52 ;  /* 0x00000018ff347819 */ /* 0x000fe20000011434 */
[----:B------:R-:W-:Y:S01]  /*7860*/  IMAD R4, R49, R50, R4 ;  /* 0x0000003231047224 */ /* 0x000fe200078e0204 */
[----:B------:R-:W-:Y:S01]  /*7870*/  I2IP.S8.S32.SAT R68, R2, R0, R69 ;  /* 0x0000000002447239 */ /* 0x000fe20000001445 */
[-C--:B------:R-:W-:Y:S01]  /*7880*/  IMAD R5, R51, R50.reuse, R5 ;  /* 0x0000003233057224 */ /* 0x080fe200078e0205 */
[----:B------:R-:W-:Y:S01]  /*7890*/  SHF.R.S32.HI R49, RZ, 0x18, R57 ;  /* 0x00000018ff317819 */ /* 0x000fe20000011439 */
[----:B------:R-:W-:Y:S01]  /*78a0*/  IMAD R11, R46, R11, RZ ;  /* 0x0000000b2e0b7224 */ /* 0x000fe200078e02ff */
[C---:B------:R-:W-:Y:S01]  /*78b0*/  PRMT R51, R58.reuse, 0x8880, RZ ;  /* 0x000088803a337816 */ /* 0x040fe200000000ff */
[----:B------:R-:W-:Y:S01]  /*78c0*/  IMAD R6, R53, R50, R6 ;  /* 0x0000003235067224 */ /* 0x000fe200078e0206 */
[----:B------:R-:W-:Y:S01]  /*78d0*/  SHF.L.U32 R53, R58, 0x8, RZ ;  /* 0x000000083a357819 */ /* 0x000fe200000006ff */
[C---:B------:R-:W-:Y:S02]  /*78e0*/  IMAD R8, R46.reuse, R12, RZ ;  /* 0x0000000c2e087224 */ /* 0x040fe400078e02ff */
[C---:B------:R-:W-:Y:S01]  /*78f0*/  IMAD R9, R46.reuse, R13, RZ ;  /* 0x0000000d2e097224 */ /* 0x040fe200078e02ff */
[----:B------:R-:W-:Y:S01]  /*7900*/  SHF.R.S32.HI R53, RZ, 0x18, R53 ;  /* 0x00000018ff357819 */ /* 0x000fe20000011435 */
[----:B------:R-:W-:Y:S01]  /*7910*/  IMAD R11, R49, R50, R11 ;  /* 0x00000032310b7224 */ /* 0x000fe200078e020b */
[----:B------:R-:W-:Y:S01]  /*7920*/  PRMT R49, R59, 0x8880, RZ ;  /* 0x000088803b317816 */ /* 0x000fe200000000ff */
[----:B------:R-:W-:Y:S02]  /*7930*/  IMAD R10, R46, R14, RZ ;  /* 0x0000000e2e0a7224 */ /* 0x000fe400078e02ff */
[----:B------:R-:W-:Y:S01]  /*7940*/  IMAD R8, R51, R50, R8 ;  /* 0x0000003233087224 */ /* 0x000fe200078e0208 */
[----:B------:R-:W-:Y:S01]  /*7950*/  I2IP.S8.S32.SAT R70, R11, R6, RZ ;  /* 0x000000060b467239 */ /* 0x000fe200000014ff */
[-C--:B------:R-:W-:Y:S01]  /*7960*/  IMAD R9, R52, R50.reuse, R9 ;  /* 0x0000003234097224 */ /* 0x080fe200078e0209 */
[----:B------:R-:W-:Y:S01]  /*7970*/  SHF.L.U32 R51, R59, 0x10, RZ ;  /* 0x000000103b337819 */ /* 0x000fe200000006ff */
[----:B------:R-:W-:Y:S01]  /*7980*/  IMAD R10, R53, R50, R10 ;  /* 0x00000032350a7224 */ /* 0x000fe200078e020a */
[----:B------:R-:W-:Y:S01]  /*7990*/  I2IP.S8.S32.SAT R69, R5, R4, R70 ;  /* 0x0000000405457239 */ /* 0x000fe20000001446 */
[C---:B------:R-:W-:Y:S01]  /*79a0*/  IMAD R15, R46.reuse, R15, RZ ;  /* 0x0000000f2e0f7224 */ /* 0x040fe200078e02ff */
[----:B------:R-:W-:Y:S01]  /*79b0*/  SHF.R.S32.HI R51, RZ, 0x18, R51 ;  /* 0x00000018ff337819 */ /* 0x000fe20000011433 */
[----:B------:R-:W-:Y:S01]  /*79c0*/  IMAD.SHL.U32 R53, R59, 0x100, RZ ;  /* 0x000001003b357824 */ /* 0x000fe200078e00ff */
[----:B------:R-:W-:Y:S01]  /*79d0*/  SHF.R.S32.HI R52, RZ, 0x18, R59 ;  /* 0x00000018ff347819 */ /* 0x000fe2000001143b */
[C---:B------:R-:W-:Y:S02]  /*79e0*/  IMAD R12, R46.reuse, R16, RZ ;  /* 0x000000102e0c7224 */ /* 0x040fe400078e02ff */
[----:B------:R-:W-:Y:S01]  /*79f0*/  IMAD R13, R46, R17, RZ ;  /* 0x000000112e0d7224 */ /* 0x000fe200078e02ff */
[----:B------:R-:W-:Y:S01]  /*7a00*/  SHF.R.S32.HI R53, RZ, 0x18, R53 ;  /* 0x00000018ff357819 */ /* 0x000fe20000011435 */
[----:B------:R-:W-:Y:S01]  /*7a10*/  IMAD R15, R54, R50, R15 ;  /* 0x00000032360f7224 */ /* 0x000fe200078e020f */
[----:B------:R-:W-:Y:S01]  /*7a20*/  SHF.L.U32 R54, R61, 0x10, RZ ;  /* 0x000000103d367819 */ /* 0x000fe200000006ff */
[C---:B------:R-:W-:Y:S02]  /*7a30*/  IMAD R14, R46.reuse, R18, RZ ;  /* 0x000000122e0e7224 */ /* 0x040fe400078e02ff */
[----:B------:R-:W-:Y:S01]  /*7a40*/  IMAD R12, R49, R50, R12 ;  /* 0x00000032310c7224 */ /* 0x000fe200078e020c */
[----:B------:R-:W-:Y:S01]  /*7a50*/  I2IP.S8.S32.SAT R71, R15, R10, RZ ;  /* 0x0000000a0f477239 */ /* 0x000fe200000014ff */
[----:B------:R-:W-:Y:S01]  /*7a60*/  IMAD R19, R46, R19, RZ ;  /* 0x000000132e137224 */ /* 0x000fe200078e02ff */
[----:B------:R-:W-:Y:S01]  /*7a70*/  PRMT R49, R60, 0x8880, RZ ;  /* 0x000088803c317816 */ /* 0x000fe200000000ff */
[----:B------:R-:W-:Y:S01]  /*7a80*/  IMAD R13, R51, R50, R13 ;  /* 0x00000032330d7224 */ /* 0x000fe200078e020d */
[----:B------:R-:W-:Y:S01]  /*7a90*/  I2IP.S8.S32.SAT R70, R9, R8, R71 ;  /* 0x0000000809467239 */ /* 0x000fe20000001447 */
[----:B------:R-:W-:Y:S01]  /*7aa0*/  IMAD R16, R46, R20, RZ ;  /* 0x000000142e107224 */ /* 0x000fe200078e02ff */
[----:B------:R-:W-:Y:S01]  /*7ab0*/  SHF.R.S32.HI R54, RZ, 0x18, R54 ;  /* 0x00000018ff367819 */ /* 0x000fe20000011436 */
[-C--:B------:R-:W-:Y:S01]  /*7ac0*/  IMAD R14, R53, R50.reuse, R14 ;  /* 0x00000032350e7224 */ /* 0x080fe200078e020e */
[----:B------:R-:W-:Y:S01]  /*7ad0*/  PRMT R53, R61, 0x8880, RZ ;  /* 0x000088803d357816 */ /* 0x000fe200000000ff */
[-C--:B------:R-:W-:Y:S01]  /*7ae0*/  IMAD R19, R52, R50.reuse, R19 ;  /* 0x0000003234137224 */ /* 0x080fe200078e0213 */
[----:B------:R-:W-:Y:S01]  /*7af0*/  SHF.R.S32.HI R52, RZ, 0x18, R60 ;  /* 0x00000018ff347819 */ /* 0x000fe2000001143c */
[----:B------:R-:W-:Y:S01]  /*7b00*/  IMAD R16, R49, R50, R16 ;  /* 0x0000003231107224 */ /* 0x000fe200078e0210 */
[----:B------:R-:W-:Y:S01]  /*7b10*/  SHF.L.U32 R49, R60, 0x10, RZ ;  /* 0x000000103c317819 */ /* 0x000fe200000006ff */
[----:B------:R-:W-:Y:S01]  /*7b20*/  IMAD R17, R46, R21, RZ ;  /* 0x000000152e117224 */ /* 0x000fe200078e02ff */
[----:B------:R-:W-:Y:S01]  /*7b30*/  SHF.L.U32 R51, R60, 0x8, RZ ;  /* 0x000000083c337819 */ /* 0x000fe200000006ff */
[C---:B------:R-:W-:Y:S01]  /*7b40*/  IMAD R18, R46.reuse, R22, RZ ;  /* 0x000000162e127224 */ /* 0x040fe200078e02ff */
[----:B------:R-:W-:Y:S01]  /*7b50*/  SHF.R.S32.HI R49, RZ, 0x18, R49 ;  /* 0x00000018ff317819 */ /* 0x000fe20000011431 */
[C---:B------:R-:W-:Y:S01]  /*7b60*/  IMAD R23, R46.reuse, R23, RZ ;  /* 0x000000172e177224 */ /* 0x040fe200078e02ff */
[----:B------:R-:W-:Y:S01]  /*7b70*/  SHF.R.S32.HI R51, RZ, 0x18, R51 ;  /* 0x00000018ff337819 */ /* 0x000fe20000011433 */
[C---:B------:R-:W-:Y:S01]  /*7b80*/  IMAD R20, R46.reuse, R24, RZ ;  /* 0x000000182e147224 */ /* 0x040fe200078e02ff */
[----:B------:R-:W-:Y:S01]  /*7b90*/  I2IP.S8.S32.SAT R71, R19, R14, RZ ;  /* 0x0000000e13477239 */ /* 0x000fe200000014ff */
[----:B------:R-:W-:Y:S02]  /*7ba0*/  IMAD R17, R49, R50, R17 ;  /* 0x0000003231117224 */ /* 0x000fe400078e0211 */
[----:B------:R-:W-:Y:S01]  /*7bb0*/  IMAD.SHL.U32 R49, R61, 0x100, RZ ;  /* 0x000001003d317824 */ /* 0x000fe200078e00ff */
[----:B------:R-:W-:Y:S01]  /*7bc0*/  I2IP.S8.S32.SAT R71, R13, R12, R71 ;  /* 0x0000000c0d477239 */ /* 0x000fe20000001447 */
[-C--:B------:R-:W-:Y:S01]  /*7bd0*/  IMAD R18, R51, R50.reuse, R18 ;  /* 0x0000003233127224 */ /* 0x080fe200078e0212 */
[----:B------:R-:W-:Y:S01]  /*7be0*/  SHF.R.S32.HI R51, RZ, 0x18, R61 ;  /* 0x00000018ff337819 */ /* 0x000fe2000001143d */
[----:B------:R-:W-:Y:S01]  /*7bf0*/  IMAD R21, R46, R25, RZ ;  /* 0x000000192e157224 */ /* 0x000fe200078e02ff */
[----:B------:R-:W-:Y:S01]  /*7c00*/  SHF.R.S32.HI R49, RZ, 0x18, R49 ;  /* 0x00000018ff317819 */ /* 0x000fe20000011431 */
[----:B------:R-:W-:Y:S01]  /*7c10*/  IMAD R23, R52, R50, R23 ;  /* 0x0000003234177224 */ /* 0x000fe200078e0217 */
[----:B------:R1:W-:Y:S01]  /*7c20*/  STS.128 [R95+UR49+0x5200], R68 ;  /* 0x005200445f007988 */ /* 0x0003e20008000c31 */
[----:B------:R-:W-:Y:S01]  /*7c30*/  IMAD R22, R46, R26, RZ ;  /* 0x0000001a2e167224 */ /* 0x000fe200078e02ff */
[----:B------:R-:W-:Y:S01]  /*7c40*/  SHF.L.U32 R52, R62, 0x10, RZ ;  /* 0x000000103e347819 */ /* 0x000fe200000006ff */
[----:B------:R-:W-:Y:S01]  /*7c50*/  IMAD R20, R53, R50, R20 ;  /* 0x0000003235147224 */ /* 0x000fe200078e0214 */
[----:B------:R-:W-:Y:S01]  /*7c60*/  I2IP.S8.S32.SAT R76, R23, R18, RZ ;  /* 0x00000012174c7239 */ /* 0x000fe200000014ff */
[----:B------:R-:W-:Y:S01]  /*7c70*/  IMAD R27, R46, R27, RZ ;  /* 0x0000001b2e1b7224 */ /* 0x000fe200078e02ff */
[----:B------:R-:W-:Y:S01]  /*7c80*/  PRMT R53, R62, 0x8880, RZ ;  /* 0x000088803e357816 */ /* 0x000fe200000000ff */
[----:B------:R-:W-:Y:S01]  /*7c90*/  IMAD R21, R54, R50, R21 ;  /* 0x0000003236157224 */ /* 0x000fe200078e0215 */
[----:B------:R-:W-:Y:S01]  /*7ca0*/  I2IP.S8.S32.SAT R76, R17, R16, R76 ;  /* 0x00000010114c7239 */ /* 0x000fe2000000144c */
[C---:B------:R-:W-:Y:S01]  /*7cb0*/  IMAD R24, R46.reuse, R28, RZ ;  /* 0x0000001c2e187224 */ /* 0x040fe200078e02ff */
[----:B------:R-:W-:Y:S01]  /*7cc0*/  SHF.R.S32.HI R52, RZ, 0x18, R52 ;  /* 0x00000018ff347819 */ /* 0x000fe20000011434 */
[-C--:B------:R-:W-:Y:S01]  /*7cd0*/  IMAD R22, R49, R50.reuse, R22 ;  /* 0x0000003231167224 */ /* 0x080fe200078e0216 */
[----:B------:R-:W-:Y:S01]  /*7ce0*/  SHF.R.S32.HI R49, RZ, 0x18, R62 ;  /* 0x00000018ff317819 */ /* 0x000fe2000001143e */
[C---:B------:R-:W-:Y:S01]  /*7cf0*/  IMAD R25, R46.reuse, R29, RZ ;  /* 0x0000001d2e197224 */ /* 0x040fe200078e02ff */
[----:B------:R-:W-:Y:S01]  /*7d00*/  SHF.R.S32.HI R54, RZ, 0x18, R63 ;  /* 0x00000018ff367819 */ /* 0x000fe2000001143f */
[-C--:B------:R-:W-:Y:S01]  /*7d10*/  IMAD R27, R51, R50.reuse, R27 ;  /* 0x00000032331b7224 */ /* 0x080fe200078e021b */
[----:B------:R-:W-:Y:S01]  /*7d20*/  PRMT R51, R63, 0x8880, RZ ;  /* 0x000088803f337816 */ /* 0x000fe200000000ff */
[----:B------:R-:W-:Y:S01]  /*7d30*/  IMAD R24, R53, R50, R24 ;  /* 0x0000003235187224 */ /* 0x000fe200078e0218 */
[----:B------:R-:W-:Y:S01]  /*7d40*/  SHF.L.U32 R53, R63, 0x8, RZ ;  /* 0x000000083f357819 */ /* 0x000fe200000006ff */
[----:B------:R-:W-:Y:S01]  /*7d50*/  IMAD R26, R46, R30, RZ ;  /* 0x0000001e2e1a7224 */ /* 0x000fe200078e02ff */
[----:B------:R-:W-:Y:S01]  /*7d60*/  I2IP.S8.S32.SAT R73, R27, R22, RZ ;  /* 0x000000161b497239 */ /* 0x000fe200000014ff */
[----:B------:R-:W-:Y:S01]  /*7d70*/  IMAD R25, R52, R50, R25 ;  /* 0x0000003234197224 */ /* 0x000fe200078e0219 */
[----:B------:R-:W-:Y:S01]  /*7d80*/  SHF.L.U32 R52, R63, 0x10, RZ ;  /* 0x000000103f347819 */ /* 0x000fe200000006ff */
[C---:B------:R-:W-:Y:S01]  /*7d90*/  IMAD R31, R46.reuse, R31, RZ ;  /* 0x0000001f2e1f7224 */ /* 0x040fe200078e02ff */
[----:B------:R-:W-:Y:S01]  /*7da0*/  SHF.R.S32.HI R53, RZ, 0x18, R53 ;  /* 0x00000018ff357819 */ /* 0x000fe20000011435 */
[C---:B------:R-:W-:Y:S01]  /*7db0*/  IMAD R28, R46.reuse, R32, RZ ;  /* 0x000000202e1c7224 */ /* 0x040fe200078e02ff */
[----:B------:R-:W-:Y:S01]  /*7dc0*/  SHF.R.S32.HI R52, RZ, 0x18, R52 ;  /* 0x00000018ff347819 */ /* 0x000fe20000011434 */
[----:B------:R-:W-:Y:S01]  /*7dd0*/  IMAD R26, R55, R50, R26 ;  /* 0x00000032371a7224 */ /* 0x000fe200078e021a */
[----:B------:R-:W-:Y:S01]  /*7de0*/  I2IP.S8.S32.SAT R77, R21, R20, R73 ;  /* 0x00000014154d7239 */ /* 0x000fe20000001449 */
[----:B------:R-:W-:Y:S01]  /*7df0*/  IMAD R29, R46, R33, RZ ;  /* 0x000000212e1d7224 */ /* 0x000fe200078e02ff */
[----:B------:R-:W-:Y:S01]  /*7e00*/  LEA R73, R100, UR49, 0x3 ;  /* 0x0000003164497c11 */ /* 0x000fe2000f8e18ff */
        /* <DEDUP_REMOVED lines=8> */
[----:B------:R-:W-:Y:S01]  /*7e90*/  @P6 SHF.L.U32 R74, R99, 0x1f, RZ ;  /* 0x0000001f634a6819 */ /* 0x000fe200000006ff */
        /* <DEDUP_REMOVED lines=12> */
[----:B------:R-:W-:Y:S02]  /*7f60*/  UIADD3 UR12, UP0, UPT, UR52, 0x680, URZ ;  /* 0x00000680340c7890 */ /* 0x000fe4000ff1e0ff */
[----:B------:R-:W-:Y:S02]  /*7f70*/  UIADD3 UR9, UPT, UPT, UR41, 0x20, URZ ;  /* 0x0000002029097890 */ /* 0x000fe4000fffe0ff */
[----:B------:R-:W-:Y:S02]  /*7f80*/  UIADD3 UR8, UPT, UPT, UR49, 0x5200, URZ ;  /* 0x0000520031087890 */ /* 0x000fe4000fffe0ff */
[----:B------:R-:W-:Y:S01]  /*7f90*/  UIADD3.X UR13, UPT, UPT, URZ, UR53, URZ, UP0, !UPT ;  /* 0x00000035ff0d7290 */ /* 0x000fe200087fe4ff */
[----:B------:R-:W-:Y:S01]  /*7fa0*/  UMOV UR10, UR42 ;  /* 0x0000002a000a7c82 */ /* 0x000fe20008000000 */
[----:B------:R-:W-:Y:S01]  /*7fb0*/  UMOV UR11, UR36 ;  /* 0x00000024000b7c82 */ /* 0x000fe20008000000 */
[----:B------:R-:W-:Y:S02]  /*7fc0*/  UIADD3 UR5, UPT, UPT, UR41, 0xa0, URZ ;  /* 0x000000a029057890 */ /* 0x000fe4000fffe0ff */
[----:B------:R-:W-:Y:S01]  /*7fd0*/  UIADD3 UR4, UPT, UPT, UR49, 0x5a00, URZ ;  /* 0x00005a0031047890 */ /* 0x000fe2000fffe0ff */
[----:B------:R-:W-:Y:S03]  /*7fe0*/  UMOV UR6, UR42 ;  /* 0x0000002a00067c82 */ /* 0x000fe60008000000 */
[----:B------:R2:W-:Y:S01]  /*7ff0*/  UTMASTG.3D [UR8], [UR12] ;  /* 0x000000080c0073b5 */ /* 0x0005e20008010000 */
[----:B------:R-:W-:Y:S04]  /*8000*/  UMOV UR7, UR36 ;  /* 0x0000002400077c82 */ /* 0x000fe80008000000 */
[----:B------:R2:W-:Y:S01]  /*8010*/  UTMASTG.3D [UR4], [UR12] ;  /* 0x000000040c0073b5 */ /* 0x0005e20008010000 */
[----:B------:R0:W-:Y:S01]  /*8020*/  UTMACMDFLUSH ;  /* 0x00000000000079b7 */ /* 0x0001e20000000000 */
[----:B--2---:R-:W-:Y:S04]  /*8030*/  DEPBAR.LE SB0, 0x1 ;  /* 0x000080400000791a */ /* 0x004fe80000000000 */
.L_x_129:
[----:B------:R-:W-:Y:S05]  /*8040*/  BSYNC.RECONVERGENT B0 ;  /* 0x0000000000007941 */ /* 0x000fea0003800200 */
.L_x_128:
        /* <DEDUP_REMOVED lines=14> */
.L_x_133:
[----:B------:R-:W-:Y:S05]  /*8130*/  BSYNC B0 ;  /* 0x0000000000007941 */ /* 0x000fea0003800000 */
.L_x_132:
        /* <DEDUP_REMOVED lines=18> */
.L_x_131:
[----:B------:R-:W-:Y:S05]  /*8260*/  BSYNC B1 ;  /* 0x0000000000017941 */ /* 0x000fea0003800000 */
.L_x_130:
        /* <DEDUP_REMOVED lines=21> */
.L_x_135:
        /* <DEDUP_REMOVED lines=8> */
[----:B------:R-:W-:Y:S02]  /*8440*/  ISETP.NE.AND P6, PT, R72, RZ, PT ;  /* 0x000000ff4800720c */ /* 0x000fe40003fc5270 */
[----:B------:R-:W-:Y:S01]  /*8450*/  SHF.R.S32.HI R53, RZ, 0x18, R53 ;  /* 0x00000018ff357819 */ /* 0x000fe20000011435 */
[----:B------:R-:W2:Y:S01]  /*8460*/  LDTM.x32 R4, tmem[UR4+0x40] ;  /* 0x00004004000479ee */ /* 0x000ea200082c0000 */
[----:B------:R-:W-:Y:S02]  /*8470*/  SHF.R.S32.HI R54, RZ, 0x18, R58 ;  /* 0x00000018ff367819 */ /* 0x000fe4000001143a */
[----:B----4-:R-:W-:Y:S02]  /*8480*/  SHF.L.U32 R55, R62, 0x8, RZ ;  /* 0x000000083e377819 */ /* 0x010fe400000006ff */
[----:B------:R-:W-:Y:S02]  /*8490*/  ISETP.NE.AND P0, PT, R104, RZ, PT ;  /* 0x000000ff6800720c */ /* 0x000fe40003f05270 */
[----:B------:R-:W-:Y:S01]  /*84a0*/  SHF.R.S32.HI R55, RZ, 0x18, R55 ;  /* 0x00000018ff377819 */ /* 0x000fe20000011437 */
        /* <DEDUP_REMOVED lines=132> */
[----:B------:R-:W-:Y:S02]  /*8cf0*/  UIADD3 UR12, UP0, UPT, UR52, 0x680, URZ ;  /* 0x00000680340c7890 */ /* 0x000fe4000ff1e0ff */
[----:B------:R-:W-:Y:S02]  /*8d00*/  UIADD3 UR5, UPT, UPT, UR41, 0x40, URZ ;  /* 0x0000004029057890 */ /* 0x000fe4000fffe0ff */
[----:B------:R-:W-:Y:S01]  /*8d10*/  MOV R103, UR4 ;  /* 0x0000000400677c02 */ /* 0x000fe20008000f00 */
[----:B------:R-:W-:Y:S01]  /*8d20*/  UIADD3.X UR13, UPT, UPT, URZ, UR53, URZ, UP0, !UPT ;  /* 0x00000035ff0d7290 */ /* 0x000fe200087fe4ff */
[----:B------:R-:W-:Y:S02]  /*8d30*/  UMOV UR6, UR42 ;  /* 0x0000002a00067c82 */ /* 0x000fe40008000000 */
[----:B------:R-:W-:Y:S01]  /*8d40*/  R2UR UR4, R103 ;  /* 0x00000000670472ca */ /* 0x000fe200000e0000 */
[----:B------:R-:W-:Y:S01]  /*8d50*/  UMOV UR7, UR36 ;  /* 0x0000002400077c82 */ /* 0x000fe20008000000 */
[----:B------:R-:W-:Y:S02]  /*8d60*/  UIADD3 UR9, UPT, UPT, UR41, 0xc0, URZ ;  /* 0x000000c029097890 */ /* 0x000fe4000fffe0ff */
[----:B------:R-:W-:Y:S01]  /*8d70*/  UIADD3 UR8, UPT, UPT, UR49, 0x4a00, URZ ;  /* 0x00004a0031087890 */ /* 0x000fe2000fffe0ff */
[----:B------:R-:W-:Y:S01]  /*8d80*/  UMOV UR10, UR42 ;  /* 0x0000002a000a7c82 */ /* 0x000fe20008000000 */
[----:B------:R-:W-:Y:S07]  /*8d90*/  UMOV UR11, UR36 ;  /* 0x00000024000b7c82 */ /* 0x000fee0008000000 */
[----:B------:R2:W-:Y:S01]  /*8da0*/  UTMASTG.3D [UR4], [UR12] ;  /* 0x000000040c0073b5 */ /* 0x0005e20008010000 */
[----:B------:R2:W-:Y:S01]  /*8db0*/  UTMASTG.3D [UR8], [UR12] ;  /* 0x000000080c0073b5 */ /* 0x0005e20008010000 */
[----:B------:R0:W-:Y:S01]  /*8dc0*/  UTMACMDFLUSH ;  /* 0x00000000000079b7 */ /* 0x0001e20000000000 */
[----:B--2---:R-:W-:Y:S04]  /*8dd0*/  DEPBAR.LE SB0, 0x1 ;  /* 0x000080400000791a */ /* 0x004fe80000000000 */
.L_x_137:
[----:B------:R-:W-:Y:S05]  /*8de0*/  BSYNC.RECONVERGENT B0 ;  /* 0x0000000000007941 */ /* 0x000fea0003800200 */
.L_x_136:
        /* <DEDUP_REMOVED lines=14> */
.L_x_141:
[----:B------:R-:W-:Y:S05]  /*8ed0*/  BSYNC B0 ;  /* 0x0000000000007941 */ /* 0x000fea0003800000 */
.L_x_140:
        /* <DEDUP_REMOVED lines=18> */
.L_x_139:
[----:B------:R-:W-:Y:S05]  /*9000*/  BSYNC B1 ;  /* 0x0000000000017941 */ /* 0x000fea0003800000 */
.L_x_138:
        /* <DEDUP_REMOVED lines=21> */
.L_x_143:
[----:B------:R-:W-:Y:S01]  /*9160*/  ISETP.NE.AND P0, PT, R104, RZ, PT ;  /* 0x000000ff6800720c */ /* 0x000fe20003f05270 */
[----:B------:R-:W-:Y:S05]  /*9170*/  WARPSYNC.ALL ;  /* 0x0000000000007948 */ /* 0x000fea0003800000 */
[----:B------:R-:W-:Y:S01]  /*9180*/  R2UR UR4, R48 ;  /* 0x00000000300472ca */ /* 0x000fe200000e0000 */
[----:B------:R-:W-:Y:S01]  /*9190*/  IMAD.U32 R77, R58, 0x10000, RZ ;  /* 0x000100003a4d7824 */ /* 0x000fe200078e00ff */
[----:B------:R-:W-:Y:S01]  /*91a0*/  SHF.L.U32 R51, R56, 0x10, RZ ;  /* 0x0000001038337819 */ /* 0x000fe200000006ff */
[----:B----4-:R-:W-:Y:S01]  /*91b0*/  IMAD.U32 R76, R60, 0x10000, RZ ;  /* 0x000100003c4c7824 */ /* 0x010fe200078e00ff */
[----:B------:R-:W-:Y:S01]  /*91c0*/  PRMT R49, R56, 0x8880, RZ ;  /* 0x0000888038317816 */ /* 0x000fe200000000ff */
[----:B------:R-:W-:Y:S01]  /*91d0*/  IMAD.U32 R66, R62, 0x10000, RZ ;  /* 0x000100003e427824 */ /* 0x000fe200078e00ff */
[----:B------:R-:W-:Y:S01]  /*91e0*/  SHF.L.U32 R52, R56, 0x8, RZ ;  /* 0x0000000838347819 */ /* 0x000fe200000006ff */
[----:B------:R-:W-:Y:S01]  /*91f0*/  BSSY.RECONVERGENT B0, `(.L_x_144) ;  /* 0x00000a0000007945 */ /* 0x000fe20003800200 */
[----:B------:R-:W-:Y:S02]  /*9200*/  SHF.R.S32.HI R51, RZ, 0x18, R51 ;  /* 0x00000018ff337819 */ /* 0x000fe40000011433 */
[C---:B------:R-:W-:Y:S02]  /*9210*/  PRMT R82, R57.reuse, 0x8880, RZ ;  /* 0x0000888039527816 */ /* 0x040fe400000000ff */
[----:B------:R-:W-:Y:S01]  /*9220*/  SHF.R.S32.HI R52, RZ, 0x18, R52 ;  /* 0x00000018ff347819 */ /* 0x000fe20000011434 */
[----:B------:R-:W2:Y:S01]  /*9230*/  LDTM.x32 R4, tmem[UR4+0x60] ;  /* 0x00006004000479ee */ /* 0x000ea200082c0000 */
[----:B------:R-:W-:Y:S01]  /*9240*/  NOP ;  /* 0x0000000000007918 */ /* 0x000fe20000000000 */
[----:B------:R-:W-:Y:S02]  /*9250*/  IADD3 R106, PT, PT, R106, 0x110, RZ ;  /* 0x000001106a6a7810 */ /* 0x000fe40007ffe0ff */
[----:B------:R-:W-:Y:S02]  /*9260*/  SHF.R.S32.HI R53, RZ, 0x18, R56 ;  /* 0x00000018ff357819 */ /* 0x000fe40000011438 */
[----:B------:R-:W-:Y:S02]  /*9270*/  LOP3.LUT R106, R106, 0xfefffff8, RZ, 0xc0, !PT ;  /* 0xfefffff86a6a7812 */ /* 0x000fe400078ec0ff */
[----:B------:R-:W-:Y:S02]  /*9280*/  SHF.L.U32 R81, R57, 0x10, RZ ;  /* 0x0000001039517819 */ /* 0x000fe400000006ff */
[----:B--2---:R2:W-:Y:S01]  /*9290*/  SYNCS.ARRIVE.TRANS64.RED.A1T0 RZ, [R106+URZ], RZ ;  /* 0x000000ff6aff79a7 */ /* 0x0045e200081004ff */
[----:B------:R-:W-:Y:S02]  /*92a0*/  PRMT R79, R58, 0x8880, RZ ;  /* 0x000088803a4f7816 */ /* 0x000fe400000000ff */
[----:B------:R-:W-:Y:S02]  /*92b0*/  SHF.R.S32.HI R54, RZ, 0x18, R57 ;  /* 0x00000018ff367819 */ /* 0x000fe40000011439 */
[C---:B-1----:R-:W-:Y:S02]  /*92c0*/  PRMT R73, R59.reuse, 0x8880, RZ ;  /* 0x000088803b497816 */ /* 0x042fe400000000ff */
[----:B------:R-:W-:Y:S02]  /*92d0*/  SHF.R.S32.HI R55, RZ, 0x18, R58 ;  /* 0x00000018ff377819 */ /* 0x000fe4000001143a */
[----:B------:R-:W-:Y:S02]  /*92e0*/  SHF.L.U32 R72, R59, 0x10, RZ ;  /* 0x000000103b487819 */ /* 0x000fe400000006ff */
[----:B------:R-:W-:Y:S02]  /*92f0*/  PRMT R78, R60, 0x8880, RZ ;  /* 0x000088803c4e7816 */ /* 0x000fe400000000ff */
[----:B------:R-:W-:Y:S01]  /*9300*/  SHF.R.S32.HI R56, RZ, 0x18, R59 ;  /* 0x00000018ff387819 */ /* 0x000fe2000001143b */
[C---:B------:R-:W-:Y:S01]  /*9310*/  IMAD R0, R46.reuse, R4, RZ ;  /* 0x000000042e007224 */ /* 0x040fe200078e02ff */
[C---:B------:R-:W-:Y:S01]  /*9320*/  PRMT R70, R61.reuse, 0x8880, RZ ;  /* 0x000088803d467816 */ /* 0x040fe200000000ff */
[C---:B------:R-:W-:Y:S01]  /*9330*/  IMAD R2, R46.reuse, R5, RZ ;  /* 0x000000052e027224 */ /* 0x040fe200078e02ff */
[----:B------:R-:W-:Y:S01]  /*9340*/  SHF.L.U32 R69, R61, 0x10, RZ ;  /* 0x000000103d457819 */ /* 0x000fe200000006ff */
[----:B------:R-:W-:Y:S01]  /*9350*/  IMAD R3, R46, R6, RZ ;  /* 0x000000062e037224 */ /* 0x000fe200078e02ff */
[----:B------:R-:W-:Y:S01]  /*9360*/  PRMT R67, R62, 0x8880, RZ ;  /* 0x000088803e437816 */ /* 0x000fe200000000ff */
[-C--:B------:R-:W-:Y:S01]  /*9370*/  IMAD R0, R49, R50.reuse, R0 ;  /* 0x0000003231007224 */ /* 0x080fe200078e0200 */
[----:B------:R-:W-:Y:S01]  /*9380*/  PRMT R64, R63, 0x8880, RZ ;  /* 0x000088803f407816 */ /* 0x000fe200000000ff */
[----:B------:R-:W-:Y:S01]  /*9390*/  IMAD R7, R46, R7, RZ ;  /* 0x000000072e077224 */ /* 0x000fe200078e02ff */
[----:B------:R-:W-:Y:S01]  /*93a0*/  SHF.L.U32 R80, R57, 0x8, RZ ;  /* 0x0000000839507819 */ /* 0x000fe200000006ff */
[-C--:B------:R-:W-:Y:S01]  /*93b0*/  IMAD R2, R51, R50.reuse, R2 ;  /* 0x0000003233027224 */ /* 0x080fe200078e0202 */
[----:B------:R-:W-:Y:S01]  /*93c0*/  SHF.R.S32.HI R51, RZ, 0x18, R81 ;  /* 0x00000018ff337819 */ /* 0x000fe20000011451 */
[----:B------:R-:W-:Y:S01]  /*93d0*/  IMAD R3, R52, R50, R3 ;  /* 0x0000003234037224 */ /* 0x000fe200078e0203 */
[----:B------:R-:W-:Y:S01]  /*93e0*/  SHF.R.S32.HI R52, RZ, 0x18, R72 ;  /* 0x00000018ff347819 */ /* 0x000fe20000011448 */
[----:B------:R-:W-:Y:S01]  /*93f0*/  IMAD.MOV.U32 R49, RZ, RZ, R82 ;  /* 0x000000ffff317224 */ /* 0x000fe200078e0052 */
[----:B------:R-:W-:Y:S01]  /*9400*/  SHF.R.S32.HI R57, RZ, 0x18, R60 ;  /* 0x00000018ff397819 */ /* 0x000fe2000001143c */
[----:B------:R-:W-:Y:S01]  /*9410*/  IMAD R8, R46, R8, RZ ;  /* 0x000000082e087224 */ /* 0x000fe200078e02ff */
[----:B------:R-:W-:Y:S01]  /*9420*/  SHF.L.U32 R74, R58, 0x8, RZ ;  /* 0x000000083a4a7819 */ /* 0x000fe200000006ff */
[----:B------:R-:W-:Y:S01]  /*9430*/  IMAD R7, R53, R50, R7 ;  /* 0x0000003235077224 */ /* 0x000fe200078e0207 */
[----:B------:R-:W-:Y:S01]  /*9440*/  SHF.R.S32.HI R53, RZ, 0x18, R80 ;  /* 0x00000018ff357819 */ /* 0x000fe20000011450 */
[C---:B------:R-:W-:Y:S01]  /*9450*/  IMAD R9, R46.reuse, R9, RZ ;  /* 0x000000092e097224 */ /* 0x040fe200078e02ff */
[----:B------:R-:W-:Y:S01]  /*9460*/  SHF.R.S32.HI R58, RZ, 0x18, R61 ;  /* 0x00000018ff3a7819 */ /* 0x000fe2000001143d */
[C---:B------:R-:W-:Y:S01]  /*9470*/  IMAD R10, R46.reuse, R10, RZ ;  /* 0x0000000a2e0a7224 */ /* 0x040fe200078e02ff */
[----:B------:R-:W-:Y:S01]  /*9480*/  I2IP.S8.S32.SAT R109, R7, R3, RZ ;  /* 0x00000003076d7239 */ /* 0x000fe200000014ff */
[----:B------:R-:W-:Y:S01]  /*9490*/  IMAD R8, R49, R50, R8 ;  /* 0x0000003231087224 */ /* 0x000fe200078e0208 */
[----:B------:R-:W-:Y:S01]  /*94a0*/  MOV R49, R79 ;  /* 0x0000004f00317202 */ /* 0x000fe20000000f00 */
[----:B------:R-:W-:Y:S01]  /*94b0*/  IMAD R11, R46, R11, RZ ;  /* 0x0000000b2e0b7224 */ /* 0x000fe200078e02ff */
[----:B------:R-:W-:Y:S01]  /*94c0*/  I2IP.S8.S32.SAT R112, R2, R0, R109 ;  /* 0x0000000002707239 */ /* 0x000fe2000000146d */
[-C--:B------:R-:W-:Y:S01]  /*94d0*/  IMAD R9, R51, R50.reuse, R9 ;  /* 0x0000003233097224 */ /* 0x080fe200078e0209 */
[----:B------:R-:W-:Y:S01]  /*94e0*/  SHF.R.S32.HI R51, RZ, 0x18, R77 ;  /* 0x00000018ff337819 */ /* 0x000fe2000001144d */
[----:B------:R-:W-:Y:S01]  /*94f0*/  IMAD R10, R53, R50, R10 ;  /* 0x00000032350a7224 */ /* 0x000fe200078e020a */
[----:B------:R-:W-:Y:S01]  /*9500*/  SHF.L.U32 R71, R59, 0x8, RZ ;  /* 0x000000083b477819 */ /* 0x000fe200000006ff */
[----:B------:R-:W-:Y:S01]  /*9510*/  IMAD R4, R46, R12, RZ ;  /* 0x0000000c2e047224 */ /* 0x000fe200078e02ff */
[----:B------:R-:W-:Y:S01]  /*9520*/  SHF.R.S32.HI R59, RZ, 0x18, R62 ;  /* 0x00000018ff3b7819 */ /* 0x000fe2000001143e */
[-C--:B------:R-:W-:Y:S01]  /*9530*/  IMAD R11, R54, R50.reuse, R11 ;  /* 0x00000032360b7224 */ /* 0x080fe200078e020b */
[----:B------:R-:W-:Y:S01]  /*9540*/  SHF.R.S32.HI R53, RZ, 0x18, R71 ;  /* 0x00000018ff357819 */ /* 0x000fe20000011447 */
[----:B------:R-:W-:Y:S01]  /*9550*/  IMAD R5, R46, R13, RZ ;  /* 0x0000000d2e057224 */ /* 0x000fe200078e02ff */
[----:B------:R-:W-:Y:S01]  /*9560*/  SHF.L.U32 R75, R60, 0x8, RZ ;  /* 0x000000083c4b7819 */ /* 0x000fe200000006ff */
[----:B------:R-:W-:Y:S01]  /*9570*/  IMAD R4, R49, R50, R4 ;  /* 0x0000003231047224 */ /* 0x000fe200078e0204 */
[----:B------:R-:W-:Y:S01]  /*9580*/  SHF.R.S32.HI R49, RZ, 0x18, R74 ;  /* 0x00000018ff317819 */ /* 0x000fe2000001144a */
[C---:B------:R-:W-:Y:S01]  /*9590*/  IMAD R6, R46.reuse, R14, RZ ;  /* 0x0000000e2e067224 */ /* 0x040fe200078e02ff */
[----:B------:R-:W-:Y:S01]  /*95a0*/  I2IP.S8.S32.SAT R113, R11, R10, RZ ;  /* 0x0000000a0b717239 */ /* 0x000fe200000014ff */
[C---:B------:R-:W-:Y:S01]  /*95b0*/  IMAD R15, R46.reuse, R15, RZ ;  /* 0x0000000f2e0f7224 */ /* 0x040fe200078e02ff */
[----:B------:R-:W-:Y:S01]  /*95c0*/  SHF.R.S32.HI R60, RZ, 0x18, R63 ;  /* 0x00000018ff3c7819 */ /* 0x000fe2000001143f */
[----:B------:R-:W-:Y:S01]  /*95d0*/  IMAD R5, R51, R50, R5 ;  /* 0x0000003233057224 */ /* 0x000fe200078e0205 */
[----:B------:R-:W-:Y:S01]  /*95e0*/  MOV R51, R73 ;  /* 0x0000004900337202 */ /* 0x000fe20000000f00 */
[C---:B------:R-:W-:Y:S01]  /*95f0*/  IMAD R12, R46.reuse, R16, RZ ;  /* 0x000000102e0c7224 */ /* 0x040fe200078e02ff */
[----:B------:R-:W-:Y:S01]  /*9600*/  I2IP.S8.S32.SAT R113, R9, R8, R113 ;  /* 0x0000000809717239 */ /* 0x000fe20000001471 */
[----:B------:R-:W-:Y:S01]  /*9610*/  IMAD R6, R49, R50, R6 ;  /* 0x0000003231067224 */ /* 0x000fe200078e0206 */
[----:B------:R-:W-:Y:S01]  /*9620*/  MOV R49, R78 ;  /* 0x0000004e00317202 */ /* 0x000fe20000000f00 */
[----:B------:R-:W-:Y:S01]  /*9630*/  IMAD R13, R46, R17, RZ ;  /* 0x000000112e0d7224 */ /* 0x000fe200078e02ff */
[----:B------:R-:W-:Y:S01]  /*9640*/  SHF.L.U32 R68, R61, 0x8, RZ ;  /* 0x000000083d447819 */ /* 0x000fe200000006ff */
[----:B------:R-:W-:Y:S01]  /*9650*/  IMAD R15, R55, R50, R15 ;  /* 0x00000032370f7224 */ /* 0x000fe200078e020f */
[----:B------:R-:W-:Y:S01]  /*9660*/  SHF.L.U32 R65, R62, 0x8, RZ ;  /* 0x000000083e417819 */ /* 0x000fe200000006ff */
[C---:B------:R-:W-:Y:S01]  /*9670*/  IMAD R14, R46.reuse, R18, RZ ;  /* 0x000000122e0e7224 */ /* 0x040fe200078e02ff */
[----:B------:R-:W-:Y:S01]  /*9680*/  SHF.L.U32 R62, R63, 0x10, RZ ;  /* 0x000000103f3e7819 */ /* 0x000fe200000006ff */
[----:B------:R-:W-:Y:S01]  /*9690*/  IMAD R12, R51, R50, R12 ;  /* 0x00000032330c7224 */ /* 0x000fe200078e020c */
[----:B------:R-:W-:Y:S01]  /*96a0*/  I2IP.S8.S32.SAT R114, R15, R6, RZ ;  /* 0x000000060f727239 */ /* 0x000fe200000014ff */
[----:B------:R-:W-:Y:S01]  /*96b0*/  IMAD R19, R46, R19, RZ ;  /* 0x000000132e137224 */ /* 0x000fe200078e02ff */
[----:B------:R-:W-:Y:S01]  /*96c0*/  SHF.R.S32.HI R51, RZ, 0x18, R76 ;  /* 0x00000018ff337819 */ /* 0x000fe2000001144c */
[----:B------:R-:W-:Y:S01]  /*96d0*/  IMAD R13, R52, R50, R13 ;  /* 0x00000032340d7224 */ /* 0x000fe200078e020d */
[----:B------:R-:W-:Y:S01]  /*96e0*/  I2IP.S8.S32.SAT R114, R5, R4, R114 ;  /* 0x0000000405727239 */ /* 0x000fe20000001472 */
[C---:B------:R-:W-:Y:S01]  /*96f0*/  IMAD R16, R46.reuse, R20, RZ ;  /* 0x000000142e107224 */ /* 0x040fe200078e02ff */
[----:B------:R-:W-:Y:S01]  /*9700*/  SHF.R.S32.HI R52, RZ, 0x18, R62 ;  /* 0x00000018ff347819 */ /* 0x000fe2000001143e */
[-C--:B------:R-:W-:Y:S01]  /*9710*/  IMAD R14, R53, R50.reuse, R14 ;  /* 0x00000032350e7224 */ /* 0x080fe200078e020e */
[----:B------:R-:W-:Y:S01]  /*9720*/  SHF.R.S32.HI R53, RZ, 0x18, R75 ;  /* 0x00000018ff357819 */ /* 0x000fe2000001144b */
[----:B------:R-:W-:Y:S01]  /*9730*/  IMAD R17, R46, R21, RZ ;  /* 0x000000152e117224 */ /* 0x000fe200078e02ff */
[----:B------:R-:W-:Y:S01]  /*9740*/  SHF.L.U32 R61, R63, 0x8, RZ ;  /* 0x000000083f3d7819 */ /* 0x000fe200000006ff */
[----:B------:R-:W-:Y:S01]  /*9750*/  IMAD R19, R56, R50, R19 ;  /* 0x0000003238137224 */ /* 0x000fe200078e0213 */
[----:B------:R-:W-:Y:S01]  /*9760*/  IADD3 R44, PT, PT, R44, 0x1, RZ ;  /* 0x000000012c2c7810 */ /* 0x000fe20007ffe0ff */
[C---:B------:R-:W-:Y:S02]  /*9770*/  IMAD R18, R46.reuse, R22, RZ ;  /* 0x000000162e127224 */ /* 0x040fe400078e02ff */
[----:B------:R-:W-:Y:S01]  /*9780*/  IMAD R16, R49, R50, R16 ;  /* 0x0000003231107224 */ /* 0x000fe200078e0210 */
[----:B------:R-:W-:Y:S01]  /*9790*/  I2IP.S8.S32.SAT R115, R19, R14, RZ ;  /* 0x0000000e13737239 */ /* 0x000fe200000014ff */
[C---:B------:R-:W-:Y:S02]  /*97a0*/  IMAD R23, R46.reuse, R23, RZ ;  /* 0x000000172e177224 */ /* 0x040fe400078e02ff */
[----:B------:R-:W-:Y:S01]  /*97b0*/  IMAD R17, R51, R50, R17 ;  /* 0x0000003233117224 */ /* 0x000fe200078e0211 */
[----:B------:R-:W-:Y:S01]  /*97c0*/  I2IP.S8.S32.SAT R115, R13, R12, R115 ;  /* 0x0000000c0d737239 */ /* 0x000fe20000001473 */
[C---:B------:R-:W-:Y:S01]  /*97d0*/  IMAD R20, R46.reuse, R24, RZ ;  /* 0x000000182e147224 */ /* 0x040fe200078e02ff */
[----:B------:R-:W-:Y:S01]  /*97e0*/  SHF.R.S32.HI R51, RZ, 0x18, R69 ;  /* 0x00000018ff337819 */ /* 0x000fe20000011445 */
[-C--:B------:R-:W-:Y:S01]  /*97f0*/  IMAD R18, R53, R50.reuse, R18 ;  /* 0x0000003235127224 */ /* 0x080fe200078e0212 */
[----:B------:R-:W-:Y:S01]  /*9800*/  SHF.R.S32.HI R53, RZ, 0x18, R68 ;  /* 0x00000018ff357819 */ /* 0x000fe20000011444 */
[----:B------:R-:W-:Y:S01]  /*9810*/  IMAD.MOV.U32 R49, RZ, RZ, R70 ;  /* 0x000000ffff317224 */ /* 0x000fe200078e0046 */
[----:B------:R2:W-:Y:S01]  /*9820*/  STS.128 [R95+UR49+0x5200], R112 ;  /* 0x005200705f007988 */ /* 0x0005e20008000c31 */
[C---:B------:R-:W-:Y:S02]  /*9830*/  IMAD R21, R46.reuse, R25, RZ ;  /* 0x000000192e157224 */ /* 0x040fe400078e02ff */
[----:B------:R-:W-:Y:S02]  /*9840*/  IMAD R23, R57, R50, R23 ;  /* 0x0000003239177224 */ /* 0x000fe400078e0217 */
[C---:B------:R-:W-:Y:S02]  /*9850*/  IMAD R22, R46.reuse, R26, RZ ;  /* 0x0000001a2e167224 */ /* 0x040fe400078e02ff */
[----:B------:R-:W-:Y:S01]  /*9860*/  IMAD R20, R49, R50, R20 ;  /* 0x0000003231147224 */ /* 0x000fe200078e0214 */
[----:B------:R-:W-:Y:S01]  /*9870*/  I2IP.S8.S32.SAT R116, R23, R18, RZ ;  /* 0x0000001217747239 */ /* 0x000fe200000014ff */
[C---:B------:R-:W-:Y:S01]  /*9880*/  IMAD R27, R46.reuse, R27, RZ ;  /* 0x0000001b2e1b7224 */ /* 0x040fe200078e02ff */
[----:B------:R-:W-:Y:S01]  /*9890*/  MOV R49, R67 ;  /* 0x0000004300317202 */ /* 0x000fe20000000f00 */
[----:B------:R-:W-:Y:S01]  /*98a0*/  IMAD R21, R51, R50, R21 ;  /* 0x0000003233157224 */ /* 0x000fe200078e0215 */
[----:B------:R-:W-:Y:S01]  /*98b0*/  I2IP.S8.S32.SAT R116, R17, R16, R116 ;  /* 0x0000001011747239 */ /* 0x000fe20000001474 */
[----:B------:R-:W-:Y:S01]  /*98c0*/  IMAD R24, R46, R28, RZ ;  /* 0x0000001c2e187224 */ /* 0x000fe200078e02ff */
[----:B------:R-:W-:Y:S01]  /*98d0*/  SHF.R.S32.HI R51, RZ, 0x18, R66 ;  /* 0x00000018ff337819 */ /* 0x000fe20000011442 */
[-C--:B------:R-:W-:Y:S01]  /*98e0*/  IMAD R22, R53, R50.reuse, R22 ;  /* 0x0000003235167224 */ /* 0x080fe200078e0216 */
[----:B------:R-:W-:Y:S01]  /*98f0*/  SHF.R.S32.HI R53, RZ, 0x18, R61 ;  /* 0x00000018ff357819 */ /* 0x000fe2000001143d */
[-C--:B------:R-:W-:Y:S02]  /*9900*/  IMAD R27, R58, R50.reuse, R27 ;  /* 0x000000323a1b7224 */ /* 0x080fe400078e021b */
[C---:B------:R-:W-:Y:S02]  /*9910*/  IMAD R25, R46.reuse, R29, RZ ;  /* 0x0000001d2e197224 */ /* 0x040fe400078e02ff */
[----:B------:R-:W-:Y:S01]  /*9920*/  IMAD R24, R49, R50, R24 ;  /* 0x0000003231187224 */ /* 0x000fe200078e0218 */
[----:B------:R-:W-:Y:S01]  /*9930*/  SHF.R.S32.HI R49, RZ, 0x18, R65 ;  /* 0x00000018ff317819 */ /* 0x000fe20000011441 */
[C---:B------:R-:W-:Y:S01]  /*9940*/  IMAD R26, R46.reuse, R30, RZ ;  /* 0x0000001e2e1a7224 */ /* 0x040fe200078e02ff */
[----:B------:R-:W-:Y:S01]  /*9950*/  I2IP.S8.S32.SAT R117, R27, R22, RZ ;  /* 0x000000161b757239 */ /* 0x000fe200000014ff */
[C---:B------:R-:W-:Y:S02]  /*9960*/  IMAD R31, R46.reuse, R31, RZ ;  /* 0x0000001f2e1f7224 */ /* 0x040fe400078e02ff */
[----:B------:R-:W-:Y:S01]  /*9970*/  IMAD R25, R51, R50, R25 ;  /* 0x0000003233197224 */ /* 0x000fe200078e0219 */
[----:B------:R-:W-:Y:S01]  /*9980*/  MOV R51, R64 ;  /* 0x0000004000337202 */ /* 0x000fe20000000f00 */
[C---:B------:R-:W-:Y:S01]  /*9990*/  IMAD R28, R46.reuse, R32, RZ ;  /* 0x000000202e1c7224 */ /* 0x040fe200078e02ff */
[----:B------:R-:W-:Y:S01]  /*99a0*/  I2IP.S8.S32.SAT R117, R21, R20, R117 ;  /* 0x0000001415757239 */ /* 0x000fe20000001475 */
[-C--:B------:R-:W-:Y:S02]  /*99b0*/  IMAD R26, R49, R50.reuse, R26 ;  /* 0x00000032311a7224 */ /* 0x080fe400078e021a */
[C---:B------:R-:W-:Y:S02]  /*99c0*/  IMAD R29, R46.reuse, R33, RZ ;  /* 0x000000212e1d7224 */ /* 0x040fe400078e02ff */
[-C--:B------:R-:W-:Y:S02]  /*99d0*/  IMAD R31, R59, R50.reuse, R31 ;  /* 0x000000323b1f7224 */ /* 0x080fe400078e021f */
[----:B------:R-:W-:Y:S02]  /*99e0*/  IMAD R28, R51, R50, R28 ;  /* 0x00000032331c7224 */ /* 0x000fe400078e021c */
[----:B------:R-:W-:Y:S01]  /*99f0*/  IMAD R30, R46, R34, RZ ;  /* 0x000000222e1e7224 */ /* 0x000fe200078e02ff */
[----:B------:R-:W-:Y:S01]  /*9a00*/  I2IP.S8.S32.SAT R109, R31, R26, RZ ;  /* 0x0000001a1f6d7239 */ /* 0x000fe200000014ff */
[----:B------:R-:W-:Y:S02]  /*9a10*/  IMAD R29, R52, R50, R29 ;  /* 0x00000032341d7224 */ /* 0x000fe400078e021d */
[----:B------:R-:W-:Y:S01]  /*9a20*/  IMAD R35, R46, R35, RZ ;  /* 0x000000232e237224 */ /* 0x000fe200078e02ff */
[----:B------:R-:W-:Y:S01]  /*9a30*/  I2IP.S8.S32.SAT R118, R25, R24, R109 ;  /* 0x0000001819767239 */ /* 0x000fe2000000146d */
[-C--:B------:R-:W-:Y:S02]  /*9a40*/  IMAD R30, R53, R50.reuse, R30 ;  /* 0x00000032351e7224 */ /* 0x080fe400078e021e */
        /* <DEDUP_REMOVED lines=9> */
[----:B-1----:R-:W1:Y:S02]  /*9ae0*/  FENCE.VIEW.ASYNC.S ;  /* 0x00000000000073c6 */ /* 0x002e640000000000 */
[----:B-1----:R-:W-:Y:S06]  /*9af0*/  BAR.SYNC.DEFER_BLOCKING 0x1, 0x80 ;  /* 0x0042000000007b1d */ /* 0x002fec0000010000 */
        /* <DEDUP_REMOVED lines=14> */
[----:B-1----:R-:W-:Y:S04]  /*9be0*/  DEPBAR.LE SB0, 0x1 ;  /* 0x000080400000791a */ /* 0x002fe80000000000 */
.L_x_145:
[----:B------:R-:W-:Y:S05]  /*9bf0*/  BSYNC.RECONVERGENT B0 ;  /* 0x0000000000007941 */ /* 0x000fea0003800200 */
.L_x_144:
[----:B------:R-:W-:Y:S01]  /*9c00*/  BAR.SYNC.DEFER_BLOCKING 0x1, 0x80 ;  /* 0x0042000000007b1d */ /* 0x000fe20000010000 */
[----:B------:R-:W-:Y:S01]  /*9c10*/  ISETP.NE.AND P2, PT, R105, RZ, PT ;  /* 0x000000ff6900720c */ /* 0x000fe20003f45270 */
[----:B------:R-:W-:Y:S01]  /*9c20*/  IMAD.IADD R20, R43, 0x1, R83 ;  /* 0x000000012b147824 */ /* 0x000fe200078e0253 */
[----:B------:R-:W-:Y:S01]  /*9c30*/  ISETP.NE.AND P0, PT, R107, 0x2, PT ;  /* 0x000000026b00780c */ /* 0x000fe20003f05270 */
[----:B------:R-:W-:Y:S01]  /*9c40*/  IMAD.IADD R21, R45, 0x1, R90 ;  /* 0x000000012d157824 */ /* 0x000fe200078e025a */
[----:B------:R-:W-:Y:S02]  /*9c50*/  ISETP.NE.AND P1, PT, R44, 0x4, PT ;  /* 0x000000042c00780c */ /* 0x000fe40003f25270 */
[----:B------:R-:W-:Y:S02]  /*9c60*/  SEL R0, RZ, 0x1, P0 ;  /* 0x00000001ff007807 */ /* 0x000fe40000000000 */
[----:B------:R-:W-:Y:S02]  /*9c70*/  SEL R3, RZ, 0x1, P1 ;  /* 0x00000001ff037807 */ /* 0x000fe40000800000 */
[----:B------:R-:W-:Y:S02]  /*9c80*/  LOP3.LUT R101, R101, R0, RZ, 0x3c, !PT ;  /* 0x0000000065657212 */ /* 0x000fe400078e3cff */
[----:B------:R-:W-:Y:S02]  /*9c90*/  LOP3.LUT R102, R102, R3, RZ, 0x3c, !PT ;  /* 0x0000000366667212 */ /* 0x000fe400078e3cff */
[----:B------:R-:W-:Y:S02]  /*9ca0*/  @P2 R2UR UR36, R98 ;  /* 0x00000000622422ca */ /* 0x000fe400000e0000 */
[----:B------:R-:W-:Y:S02]  /*9cb0*/  SEL R107, R107, RZ, P0 ;  /* 0x000000ff6b6b7207 */ /* 0x000fe40000000000 */
[----:B------:R-:W-:Y:S01]  /*9cc0*/  SEL R44, R44, RZ, P1 ;  /* 0x000000ff2c2c7207 */ /* 0x000fe20000800000 */
[----:B------:R-:W-:Y:S10]  /*9cd0*/  @P2 BRA `(.L_x_146) ;  /* 0xffffffb800f02947 */ /* 0x000ff4000383ffff */
[----:B------:R-:W-:Y:S05]  /*9ce0*/  EXIT ;  /* 0x000000000000794d */ /* 0x000fea0003800000 */
.L_x_24:
[----:B--2---:R2:W4:Y:S02]  /*9cf0*/  SYNCS.PHASECHK.TRANS64.TRYWAIT P0, [R3+URZ+0x140], R2 ;  /* 0x00014002030075a7 */ /* 0x00452400080011ff */
[----:B----4-:R-:W-:Y:S05]  /*9d00*/  @!P0 NANOSLEEP.SYNCS 0x989680 ;  /* 0x009896800000895d */ /* 0x010fea0003900000 */
[----:B------:R-:W4:Y:S02]  /*9d10*/  @!P0 SYNCS.PHASECHK.TRANS64 P0, [R3+URZ+0x140], R2 ;  /* 0x00014002030085a7 */ /* 0x000f2400080010ff */
[----:B----4-:R-:W-:Y:S05]  /*9d20*/  @!P0 BRA `(.L_x_24) ;  /* 0xfffffffc00f08947 */ /* 0x010fea000383ffff */
[----:B------:R-:W-:Y:S05]  /*9d30*/  BRA `(.L_x_147) ;  /* 0xffffff7800d47947 */ /* 0x000fea000383ffff */
.L_x_27:
[----:B-1----:R-:W-:-:S07]  /*9d40*/  MOV R2, UR33 ;  /* 0x0000002100027c02 */ /* 0x002fce0008000f00 */
.L_x_148:
[----:B-1----:R1:W2:Y:S02]  /*9d50*/  SYNCS.PHASECHK.TRANS64.TRYWAIT P0, [R2+URZ+0x40], R5 ;  /* 0x00004005020075a7 */ /* 0x0022a400080011ff */
[----:B--2---:R-:W-:Y:S05]  /*9d60*/  @!P0 NANOSLEEP.SYNCS 0x989680 ;  /* 0x009896800000895d */ /* 0x004fea0003900000 */
[----:B------:R-:W2:Y:S02]  /*9d70*/  @!P0 SYNCS.PHASECHK.TRANS64 P0, [R2+URZ+0x40], R5 ;  /* 0x00004005020085a7 */ /* 0x000ea400080010ff */
[----:B--2---:R-:W-:Y:S05]  /*9d80*/  @!P0 BRA `(.L_x_148) ;  /* 0xfffffffc00f08947 */ /* 0x004fea000383ffff */
[----:B------:R-:W-:Y:S05]  /*9d90*/  BRA `(.L_x_26) ;  /* 0xffffff7c003c7947 */ /* 0x000fea000383ffff */
.L_x_34:
[----:B-1----:R-:W-:-:S07]  /*9da0*/  MOV R2, UR17 ;  /* 0x0000001100027c02 */ /* 0x002fce0008000f00 */
.L_x_149:
[----:B-1----:R1:W2:Y:S02]  /*9db0*/  SYNCS.PHASECHK.TRANS64.TRYWAIT P0, [R2+URZ+0x40], R5 ;  /* 0x00004005020075a7 */ /* 0x0022a400080011ff */
[----:B--2---:R-:W-:Y:S05]  /*9dc0*/  @!P0 NANOSLEEP.SYNCS 0x989680 ;  /* 0x009896800000895d */ /* 0x004fea0003900000 */
[----:B------:R-:W2:Y:S02]  /*9dd0*/  @!P0 SYNCS.PHASECHK.TRANS64 P0, [R2+URZ+0x40], R5 ;  /* 0x00004005020085a7 */ /* 0x000ea400080010ff */
[----:B--2---:R-:W-:Y:S05]  /*9de0*/  @!P0 BRA `(.L_x_149) ;  /* 0xfffffffc00f08947 */ /* 0x004fea000383ffff */
[----:B------:R-:W-:Y:S05]  /*9df0*/  BRA `(.L_x_33) ;  /* 0xffffff7c00f87947 */ /* 0x000fea000383ffff */
.L_x_39:
[----:B-1----:R1:W2:Y:S02]  /*9e00*/  SYNCS.PHASECHK.TRANS64.TRYWAIT P0, [R2+URZ+0xd0], R3 ;  /* 0x0000d003020075a7 */ /* 0x0022a400080011ff */
[----:B--2---:R-:W-:Y:S05]  /*9e10*/  @!P0 NANOSLEEP.SYNCS 0x989680 ;  /* 0x009896800000895d */ /* 0x004fea0003900000 */
[----:B------:R-:W2:Y:S02]  /*9e20*/  @!P0 SYNCS.PHASECHK.TRANS64 P0, [R2+URZ+0xd0], R3 ;  /* 0x0000d003020085a7 */ /* 0x000ea400080010ff */
[----:B--2---:R-:W-:Y:S05]  /*9e30*/  @!P0 BRA `(.L_x_39) ;  /* 0xfffffffc00f08947 */ /* 0x004fea000383ffff */
[----:B------:R-:W-:Y:S05]  /*9e40*/  BRA `(.L_x_150) ;  /* 0xffffff80009c7947 */ /* 0x000fea000383ffff */
.L_x_43:
[----:B---3--:R-:W-:-:S07]  /*9e50*/  MOV R0, UR4 ;  /* 0x0000000400007c02 */ /* 0x008fce0008000f00 */
.L_x_151:
[----:B-1----:R1:W2:Y:S02]  /*9e60*/  SYNCS.PHASECHK.TRANS64.TRYWAIT P0, [R0+URZ], R3 ;  /* 0x00000003000075a7 */ /* 0x0022a400080011ff */
[----:B--2---:R-:W-:Y:S05]  /*9e70*/  @!P0 NANOSLEEP.SYNCS 0x989680 ;  /* 0x009896800000895d */ /* 0x004fea0003900000 */
[----:B------:R-:W2:Y:S02]  /*9e80*/  @!P0 SYNCS.PHASECHK.TRANS64 P0, [R0+URZ], R3 ;  /* 0x00000003000085a7 */ /* 0x000ea400080010ff */
[----:B--2---:R-:W-:Y:S05]  /*9e90*/  @!P0 BRA `(.L_x_151) ;  /* 0xfffffffc00f08947 */ /* 0x004fea000383ffff */
[----:B------:R-:W-:Y:S05]  /*9ea0*/  BRA `(.L_x_152) ;  /* 0xffffff88000c7947 */ /* 0x000fea000383ffff */
.L_x_44:
[----:B---3--:R-:W-:-:S07]  /*9eb0*/  MOV R0, UR4 ;  /* 0x0000000400007c02 */ /* 0x008fce0008000f00 */
.L_x_153:
[----:B-1----:R1:W2:Y:S02]  /*9ec0*/  SYNCS.PHASECHK.TRANS64.TRYWAIT P0, [R0+URZ], R3 ;  /* 0x00000003000075a7 */ /* 0x0022a400080011ff */
[----:B--2---:R-:W-:Y:S05]  /*9ed0*/  @!P0 NANOSLEEP.SYNCS 0x989680 ;  /* 0x009896800000895d */ /* 0x004fea0003900000 */
[----:B------:R-:W2:Y:S02]  /*9ee0*/  @!P0 SYNCS.PHASECHK.TRANS64 P0, [R0+URZ], R3 ;  /* 0x00000003000085a7 */ /* 0x000ea400080010ff */
[----:B--2---:R-:W-:Y:S05]  /*9ef0*/  @!P0 BRA `(.L_x_153) ;  /* 0xfffffffc00f08947 */ /* 0x004fea000383ffff */
[----:B------:R-:W-:Y:S05]  /*9f00*/  BRA `(.L_x_154) ;  /* 0xffffff8800187947 */ /* 0x000fea000383ffff */
.L_x_45:
[----:B---3--:R-:W-:-:S07]  /*9f10*/  MOV R0, UR4 ;  /* 0x0000000400007c02 */ /* 0x008fce0008000f00 */
.L_x_155:
[----:B-1----:R1:W2:Y:S02]  /*9f20*/  SYNCS.PHASECHK.TRANS64.TRYWAIT P0, [R0+URZ], R3 ;  /* 0x00000003000075a7 */ /* 0x0022a400080011ff */
[----:B--2---:R-:W-:Y:S05]  /*9f30*/  @!P0 NANOSLEEP.SYNCS 0x989680 ;  /* 0x009896800000895d */ /* 0x004fea0003900000 */
[----:B------:R-:W2:Y:S02]  /*9f40*/  @!P0 SYNCS.PHASECHK.TRANS64 P0, [R0+URZ], R3 ;  /* 0x00000003000085a7 */ /* 0x000ea400080010ff */
[----:B--2---:R-:W-:Y:S05]  /*9f50*/  @!P0 BRA `(.L_x_155) ;  /* 0xfffffffc00f08947 */ /* 0x004fea000383ffff */
[----:B------:R-:W-:Y:S05]  /*9f60*/  BRA `(.L_x_156) ;  /* 0xffffff8800247947 */ /* 0x000fea000383ffff */
.L_x_46:
[----:B---3--:R-:W-:-:S07]  /*9f70*/  MOV R0, UR4 ;  /* 0x0000000400007c02 */ /* 0x008fce0008000f00 */
.L_x_157:
[----:B-1----:R1:W2:Y:S02]  /*9f80*/  SYNCS.PHASECHK.TRANS64.TRYWAIT P0, [R0+URZ], R3 ;  /* 0x00000003000075a7 */ /* 0x0022a400080011ff */
[----:B--2---:R-:W-:Y:S05]  /*9f90*/  @!P0 NANOSLEEP.SYNCS 0x989680 ;  /* 0x009896800000895d */ /* 0x004fea0003900000 */
[----:B------:R-:W2:Y:S02]  /*9fa0*/  @!P0 SYNCS.PHASECHK.TRANS64 P0, [R0+URZ], R3 ;  /* 0x00000003000085a7 */ /* 0x000ea400080010ff */
[----:B--2---:R-:W-:Y:S05]  /*9fb0*/  @!P0 BRA `(.L_x_157) ;  /* 0xfffffffc00f08947 */ /* 0x004fea000383ffff */
[----:B------:R-:W-:Y:S05]  /*9fc0*/  BRA `(.L_x_158) ;  /* 0xffffff8800307947 */ /* 0x000fea000383ffff */
.L_x_47:
[----:B---3--:R-:W-:-:S07]  /*9fd0*/  MOV R0, UR4 ;  /* 0x0000000400007c02 */ /* 0x008fce0008000f00 */
.L_x_159:
[----:B-1----:R1:W2:Y:S02]  /*9fe0*/  SYNCS.PHASECHK.TRANS64.TRYWAIT P0, [R0+URZ], R3 ;  /* 0x00000003000075a7 */ /* 0x0022a400080011ff */
[----:B--2---:R-:W-:Y:S05]  /*9ff0*/  @!P0 NANOSLEEP.SYNCS 0x989680 ;  /* 0x009896800000895d */ /* 0x004fea0003900000 */
[----:B------:R-:W2:Y:S02]  /*a000*/  @!P0 SYNCS.PHASECHK.TRANS64 P0, [R0+URZ], R3 ;  /* 0x00000003000085a7 */ /* 0x000ea400080010ff */
[----:B--2---:R-:W-:Y:S05]  /*a010*/  @!P0 BRA `(.L_x_159) ;  /* 0xfffffffc00f08947 */ /* 0x004fea000383ffff */
[----:B------:R-:W-:Y:S05]  /*a020*/  BRA `(.L_x_160) ;  /* 0xffffff88003c7947 */ /* 0x000fea000383ffff */
.L_x_48:
[----:B---3--:R-:W-:-:S07]  /*a030*/  MOV R0, UR4 ;  /* 0x0000000400007c02 */ /* 0x008fce0008000f00 */
.L_x_161:
[----:B-1----:R1:W2:Y:S02]  /*a040*/  SYNCS.PHASECHK.TRANS64.TRYWAIT P0, [R0+URZ], R3 ;  /* 0x00000003000075a7 */ /* 0x0022a400080011ff */
[----:B--2---:R-:W-:Y:S05]  /*a050*/  @!P0 NANOSLEEP.SYNCS 0x989680 ;  /* 0x009896800000895d */ /* 0x004fea0003900000 */
[----:B------:R-:W2:Y:S02]  /*a060*/  @!P0 SYNCS.PHASECHK.TRANS64 P0, [R0+URZ], R3 ;  /* 0x00000003000085a7 */ /* 0x000ea400080010ff */
[----:B--2---:R-:W-:Y:S05]  /*a070*/  @!P0 BRA `(.L_x_161) ;  /* 0xfffffffc00f08947 */ /* 0x004fea000383ffff */
[----:B------:R-:W-:Y:S05]  /*a080*/  BRA `(.L_x_162) ;  /* 0xffffff8800487947 */ /* 0x000fea000383ffff */
.L_x_49:
[----:B---3--:R-:W-:-:S07]  /*a090*/  MOV R0, UR4 ;  /* 0x0000000400007c02 */ /* 0x008fce0008000f00 */
.L_x_163:
[----:B-1----:R1:W2:Y:S02]  /*a0a0*/  SYNCS.PHASECHK.TRANS64.TRYWAIT P0, [R0+URZ], R3 ;  /* 0x00000003000075a7 */ /* 0x0022a400080011ff */
[----:B--2---:R-:W-:Y:S05]  /*a0b0*/  @!P0 NANOSLEEP.SYNCS 0x989680 ;  /* 0x009896800000895d */ /* 0x004fea0003900000 */
[----:B------:R-:W2:Y:S02]  /*a0c0*/  @!P0 SYNCS.PHASECHK.TRANS64 P0, [R0+URZ], R3 ;  /* 0x00000003000085a7 */ /* 0x000ea400080010ff */
[----:B--2---:R-:W-:Y:S05]  /*a0d0*/  @!P0 BRA `(.L_x_163) ;  /* 0xfffffffc00f08947 */ /* 0x004fea000383ffff */
[----:B------:R-:W-:Y:S05]  /*a0e0*/  BRA `(.L_x_164) ;  /* 0xffffff8800547947 */ /* 0x000fea000383ffff */
.L_x_52:
[----:B-1----:R1:W2:Y:S02]  /*a0f0*/  SYNCS.PHASECHK.TRANS64.TRYWAIT P0, [R0+URZ+0x130], R5 ;  /* 0x00013005000075a7 */ /* 0x0022a400080011ff */
[----:B--2---:R-:W-:Y:S05]  /*a100*/  @!P0 NANOSLEEP.SYNCS 0x989680 ;  /* 0x009896800000895d */ /* 0x004fea0003900000 */
[----:B------:R-:W2:Y:S02]  /*a110*/  @!P0 SYNCS.PHASECHK.TRANS64 P0, [R0+URZ+0x130], R5 ;  /* 0x00013005000085a7 */ /* 0x000ea400080010ff */
[----:B--2---:R-:W-:Y:S05]  /*a120*/  @!P0 BRA `(.L_x_52) ;  /* 0xfffffffc00f08947 */ /* 0x004fea000383ffff */
[----:B------:R-:W-:Y:S05]  /*a130*/  BRA `(.L_x_165) ;  /* 0xffffff8800b47947 */ /* 0x000fea000383ffff */
.L_x_53:
[----:B------:R-:W-:-:S07]  /*a140*/  MOV R0, UR5 ;  /* 0x0000000500007c02 */ /* 0x000fce0008000f00 */
.L_x_166:
[----:B-1----:R1:W2:Y:S02]  /*a150*/  SYNCS.PHASECHK.TRANS64.TRYWAIT P0, [R0+URZ+0xe0], R7 ;  /* 0x0000e007000075a7 */ /* 0x0022a400080011ff */
[----:B--2---:R-:W-:Y:S05]  /*a160*/  @!P0 NANOSLEEP.SYNCS 0x989680 ;  /* 0x009896800000895d */ /* 0x004fea0003900000 */
[----:B------:R-:W2:Y:S02]  /*a170*/  @!P0 SYNCS.PHASECHK.TRANS64 P0, [R0+URZ+0xe0], R7 ;  /* 0x0000e007000085a7 */ /* 0x000ea400080010ff */
[----:B--2---:R-:W-:Y:S05]  /*a180*/  @!P0 BRA `(.L_x_166) ;  /* 0xfffffffc00f08947 */ /* 0x004fea000383ffff */
[----:B------:R-:W-:Y:S05]  /*a190*/  BRA `(.L_x_167) ;  /* 0xffffff8800c47947 */ /* 0x000fea000383ffff */
.L_x_54:
[----:B-1----:R1:W2:Y:S02]  /*a1a0*/  SYNCS.PHASECHK.TRANS64.TRYWAIT P1, [R0+URZ+0xd0], R5 ;  /* 0x0000d005000075a7 */ /* 0x0022a400080211ff */
[----:B--2---:R-:W-:Y:S05]  /*a1b0*/  @!P1 NANOSLEEP.SYNCS 0x989680 ;  /* 0x009896800000995d */ /* 0x004fea0003900000 */
[----:B------:R-:W2:Y:S02]  /*a1c0*/  @!P1 SYNCS.PHASECHK.TRANS64 P1, [R0+URZ+0xd0], R5 ;  /* 0x0000d005000095a7 */ /* 0x000ea400080210ff */
[----:B--2---:R-:W-:Y:S05]  /*a1d0*/  @!P1 BRA `(.L_x_54) ;  /* 0xfffffffc00f09947 */ /* 0x004fea000383ffff */
[----:B------:R-:W-:Y:S05]  /*a1e0*/  BRA `(.L_x_168) ;  /* 0xffffff8800f47947 */ /* 0x000fea000383ffff */
.L_x_57:
[----:B------:R-:W-:-:S07]  /*a1f0*/  MOV R0, UR5 ;  /* 0x0000000500007c02 */ /* 0x000fce0008000f00 */
.L_x_169:
[----:B-1----:R1:W2:Y:S02]  /*a200*/  SYNCS.PHASECHK.TRANS64.TRYWAIT P0, [R0+URZ+0xe0], R3 ;  /* 0x0000e003000075a7 */ /* 0x0022a400080011ff */
[----:B--2---:R-:W-:Y:S05]  /*a210*/  @!P0 NANOSLEEP.SYNCS 0x989680 ;  /* 0x009896800000895d */ /* 0x004fea0003900000 */
[----:B------:R-:W2:Y:S02]  /*a220*/  @!P0 SYNCS.PHASECHK.TRANS64 P0, [R0+URZ+0xe0], R3 ;  /* 0x0000e003000085a7 */ /* 0x000ea400080010ff */
[----:B--2---:R-:W-:Y:S05]  /*a230*/  @!P0 BRA `(.L_x_169) ;  /* 0xfffffffc00f08947 */ /* 0x004fea000383ffff */
[----:B------:R-:W-:Y:S05]  /*a240*/  BRA `(.L_x_56) ;  /* 0xffffff8c00487947 */ /* 0x000fea000383ffff */
.L_x_66:
[----:B-1----:R-:W-:-:S04]  /*a250*/  MOV R4, UR6 ;  /* 0x0000000600047c02 */ /* 0x002fc80008000f00 */
[----:B------:R1:W2:Y:S03]  /*a260*/  SYNCS.PHASECHK.TRANS64.TRYWAIT P0, [R4+URZ+0x8], R5 ;  /* 0x00000805040075a7 */ /* 0x0002a600080011ff */
[----:B--2---:R-:W-:Y:S05]  /*a270*/  @!P0 NANOSLEEP.SYNCS 0x989680 ;  /* 0x009896800000895d */ /* 0x004fea0003900000 */
[----:B------:R-:W2:Y:S02]  /*a280*/  @!P0 SYNCS.PHASECHK.TRANS64 P0, [R4+URZ+0x8], R5 ;  /* 0x00000805040085a7 */ /* 0x000ea400080010ff */
[----:B--2---:R-:W-:Y:S05]  /*a290*/  @!P0 BRA `(.L_x_66) ;  /* 0xfffffffc00ec8947 */ /* 0x004fea000383ffff */
[----:B------:R-:W-:Y:S05]  /*a2a0*/  BRA `(.L_x_65) ;  /* 0xffffff8c00fc7947 */ /* 0x000fea000383ffff */
.L_x_68:
[----:B------:R-:W-:Y:S01]  /*a2b0*/  BSSY B0, `(.L_x_170) ;  /* 0x0000006000007945 */ /* 0x000fe20003800000 */
[----:B------:R-:W-:-:S07]  /*a2c0*/  MOV R15, 0xffffffff ;  /* 0xffffffff000f7802 */ /* 0x000fce0000000f00 */
[----:B-1---5:R-:W-:Y:S05]  /*a2d0*/  WARPSYNC.COLLECTIVE R15, `(.L_x_171) ;  /* 0x000000000f0c7348 */ /* 0x022fea0003c00000 */
[----:B------:R-:W-:Y:S02]  /*a2e0*/  ELECT P6, UR79, PT ;  /* 0x00000000004f782f */ /* 0x000fe400038c0000 */
[----:B------:R-:W-:Y:S01]  /*a2f0*/  MOV R14, UR79 ;  /* 0x0000004f000e7c02 */ /* 0x000fe20008000f00 */
[----:B-1---5:R-:W-:Y:S10]  /*a300*/  ENDCOLLECTIVE ;  /* 0x000000000000791b */ /* 0x022ff40003800000 */
.L_x_171:
[----:B------:R-:W-:Y:S05]  /*a310*/  BSYNC B0 ;  /* 0x0000000000007941 */ /* 0x000fea0003800000 */
.L_x_170:
[----:B------:R-:W-:Y:S05]  /*a320*/  BRA `(.L_x_172) ;  /* 0xffffff90002c7947 */ /* 0x000fea000383ffff */
.L_x_70:
[----:B-1----:R-:W-:-:S04]  /*a330*/  MOV R2, UR6 ;  /* 0x0000000600027c02 */ /* 0x002fc80008000f00 */
[----:B------:R1:W2:Y:S03]  /*a340*/  SYNCS.PHASECHK.TRANS64.TRYWAIT P0, [R2+URZ+0x8], R3 ;  /* 0x00000803020075a7 */ /* 0x0002a600080011ff */
[----:B--2---:R-:W-:Y:S05]  /*a350*/  @!P0 NANOSLEEP.SYNCS 0x989680 ;  /* 0x009896800000895d */ /* 0x004fea0003900000 */
[----:B------:R-:W2:Y:S02]  /*a360*/  @!P0 SYNCS.PHASECHK.TRANS64 P0, [R2+URZ+0x8], R3 ;  /* 0x00000803020085a7 */ /* 0x000ea400080010ff */
[----:B--2---:R-:W-:Y:S05]  /*a370*/  @!P0 BRA `(.L_x_70) ;  /* 0xfffffffc00ec8947 */ /* 0x004fea000383ffff */
[----:B------:R-:W-:Y:S05]  /*a380*/  BRA `(.L_x_69) ;  /* 0xffffff9000307947 */ /* 0x000fea000383ffff */
.L_x_71:
[----:B-1----:R1:W2:Y:S02]  /*a390*/  SYNCS.PHASECHK.TRANS64.TRYWAIT P0, [R0+URZ+0xd0], R5 ;  /* 0x0000d005000075a7 */ /* 0x0022a400080011ff */
[----:B--2---:R-:W-:Y:S05]  /*a3a0*/  @!P0 NANOSLEEP.SYNCS 0x989680 ;  /* 0x009896800000895d */ /* 0x004fea0003900000 */
[----:B------:R-:W2:Y:S02]  /*a3b0*/  @!P0 SYNCS.PHASECHK.TRANS64 P0, [R0+URZ+0xd0], R5 ;  /* 0x0000d005000085a7 */ /* 0x000ea400080010ff */
[----:B--2---:R-:W-:Y:S05]  /*a3c0*/  @!P0 BRA `(.L_x_71) ;  /* 0xfffffffc00f08947 */ /* 0x004fea000383ffff */
[----:B------:R-:W-:Y:S05]  /*a3d0*/  BRA `(.L_x_173) ;  /* 0xffffff94001c7947 */ /* 0x000fea000383ffff */
.L_x_73:
[----:B------:R-:W-:-:S07]  /*a3e0*/  MOV R0, UR9 ;  /* 0x0000000900007c02 */ /* 0x000fce0008000f00 */
.L_x_174:
[----:B-1----:R1:W2:Y:S02]  /*a3f0*/  SYNCS.PHASECHK.TRANS64.TRYWAIT P0, [R0+URZ+0x110], R5 ;  /* 0x00011005000075a7 */ /* 0x0022a400080011ff */
[----:B--2---:R-:W-:Y:S05]  /*a400*/  @!P0 NANOSLEEP.SYNCS 0x989680 ;  /* 0x009896800000895d */ /* 0x004fea0003900000 */
[----:B------:R-:W2:Y:S02]  /*a410*/  @!P0 SYNCS.PHASECHK.TRANS64 P0, [R0+URZ+0x110], R5 ;  /* 0x00011005000085a7 */ /* 0x000ea400080010ff */
[----:B--2---:R-:W-:Y:S05]  /*a420*/  @!P0 BRA `(.L_x_174) ;  /* 0xfffffffc00f08947 */ /* 0x004fea000383ffff */
[----:B------:R-:W-:Y:S05]  /*a430*/  BRA `(.L_x_175) ;  /* 0xffffff9400687947 */ /* 0x000fea000383ffff */
.L_x_76:
[----:B------:R-:W-:Y:S07]  /*a440*/  MOV R0, UR8 ;  /* 0x0000000800007c02 */ /* 0x000fee0008000f00 */
.L_x_176:
[----:B-1----:R1:W2:Y:S02]  /*a450*/  SYNCS.PHASECHK.TRANS64.TRYWAIT P0, [R0+URZ], R5 ;  /* 0x00000005000075a7 */ /* 0x0022a400080011ff */
[----:B--2---:R-:W-:Y:S05]  /*a460*/  @!P0 NANOSLEEP.SYNCS 0x989680 ;  /* 0x009896800000895d */ /* 0x004fea0003900000 */
[----:B------:R-:W2:Y:S02]  /*a470*/  @!P0 SYNCS.PHASECHK.TRANS64 P0, [R0+URZ], R5 ;  /* 0x00000005000085a7 */ /* 0x000ea400080010ff */
[----:B--2---:R-:W-:Y:S05]  /*a480*/  @!P0 BRA `(.L_x_176) ;  /* 0xfffffffc00f08947 */ /* 0x004fea000383ffff */
[----:B------:R-:W-:Y:S05]  /*a490*/  BRA `(.L_x_75) ;  /* 0xffffff94007c7947 */ /* 0x000fea000383ffff */
.L_x_80:
[----:B-1----:R-:W-:-:S07]  /*a4a0*/  MOV R0, UR8 ;  /* 0x0000000800007c02 */ /* 0x002fce0008000f00 */
.L_x_177:
[----:B-1----:R1:W2:Y:S02]  /*a4b0*/  SYNCS.PHASECHK.TRANS64.TRYWAIT P0, [R0+URZ], R3 ;  /* 0x00000003000075a7 */ /* 0x0022a400080011ff */
[----:B--2---:R-:W-:Y:S05]  /*a4c0*/  @!P0 NANOSLEEP.SYNCS 0x989680 ;  /* 0x009896800000895d */ /* 0x004fea0003900000 */
[----:B------:R-:W2:Y:S02]  /*a4d0*/  @!P0 SYNCS.PHASECHK.TRANS64 P0, [R0+URZ], R3 ;  /* 0x00000003000085a7 */ /* 0x000ea400080010ff */
[----:B--2---:R-:W-:Y:S05]  /*a4e0*/  @!P0 BRA `(.L_x_177) ;  /* 0xfffffffc00f08947 */ /* 0x004fea000383ffff */
[----:B------:R-:W-:Y:S05]  /*a4f0*/  BRA `(.L_x_178) ;  /* 0xffffff9800707947 */ /* 0x000fea000383ffff */
.L_x_81:
[----:B------:R-:W-:-:S07]  /*a500*/  MOV R0, UR8 ;  /* 0x0000000800007c02 */ /* 0x000fce0008000f00 */
.L_x_179:
[----:B-1----:R1:W2:Y:S02]  /*a510*/  SYNCS.PHASECHK.TRANS64.TRYWAIT P0, [R0+URZ], R3 ;  /* 0x00000003000075a7 */ /* 0x0022a400080011ff */
[----:B--2---:R-:W-:Y:S05]  /*a520*/  @!P0 NANOSLEEP.SYNCS 0x989680 ;  /* 0x009896800000895d */ /* 0x004fea0003900000 */
[----:B------:R-:W2:Y:S02]  /*a530*/  @!P0 SYNCS.PHASECHK.TRANS64 P0, [R0+URZ], R3 ;  /* 0x00000003000085a7 */ /* 0x000ea400080010ff */
[----:B--2---:R-:W-:Y:S05]  /*a540*/  @!P0 BRA `(.L_x_179) ;  /* 0xfffffffc00f08947 */ /* 0x004fea000383ffff */
[----:B------:R-:W-:Y:S05]  /*a550*/  BRA `(.L_x_180) ;  /* 0xffffff98007c7947 */ /* 0x000fea000383ffff */
.L_x_82:
[----:B------:R-:W-:-:S07]  /*a560*/  MOV R0, UR8 ;  /* 0x0000000800007c02 */ /* 0x000fce0008000f00 */
.L_x_181:
[----:B-1----:R1:W2:Y:S02]  /*a570*/  SYNCS.PHASECHK.TRANS64.TRYWAIT P0, [R0+URZ], R3 ;  /* 0x00000003000075a7 */ /* 0x0022a400080011ff */
[----:B--2---:R-:W-:Y:S05]  /*a580*/  @!P0 NANOSLEEP.SYNCS 0x989680 ;  /* 0x009896800000895d */ /* 0x004fea0003900000 */
[----:B------:R-:W2:Y:S02]  /*a590*/  @!P0 SYNCS.PHASECHK.TRANS64 P0, [R0+URZ], R3 ;  /* 0x00000003000085a7 */ /* 0x000ea400080010ff */
[----:B--2---:R-:W-:Y:S05]  /*a5a0*/  @!P0 BRA `(.L_x_181) ;  /* 0xfffffffc00f08947 */ /* 0x004fea000383ffff */
[----:B------:R-:W-:Y:S05]  /*a5b0*/  BRA `(.L_x_182) ;  /* 0xffffff9800887947 */ /* 0x000fea000383ffff */
.L_x_85:
[----:B------:R-:W-:-:S07]  /*a5c0*/  MOV R0, UR7 ;  /* 0x0000000700007c02 */ /* 0x000fce0008000f00 */
.L_x_183:
[----:B-1----:R1:W2:Y:S02]  /*a5d0*/  SYNCS.PHASECHK.TRANS64.TRYWAIT P1, [R0+URZ+0x150], R3 ;  /* 0x00015003000075a7 */ /* 0x0022a400080211ff */
[----:B--2---:R-:W-:Y:S05]  /*a5e0*/  @!P1 NANOSLEEP.SYNCS 0x989680 ;  /* 0x009896800000995d */ /* 0x004fea0003900000 */
[----:B------:R-:W2:Y:S02]  /*a5f0*/  @!P1 SYNCS.PHASECHK.TRANS64 P1, [R0+URZ+0x150], R3 ;  /* 0x00015003000095a7 */ /* 0x000ea400080210ff */
[----:B--2---:R-:W-:Y:S05]  /*a600*/  @!P1 BRA `(.L_x_183) ;  /* 0xfffffffc00f09947 */ /* 0x004fea000383ffff */
[----:B------:R-:W-:Y:S05]  /*a610*/  BRA `(.L_x_184) ;  /* 0xffffff9800d47947 */ /* 0x000fea000383ffff */
.L_x_90:
[----:B--2---:R2:W4:Y:S02]  /*a620*/  SYNCS.PHASECHK.TRANS64.TRYWAIT P0, [R0+URZ+0xd0], R3 ;  /* 0x0000d003000075a7 */ /* 0x00452400080011ff */
[----:B----4-:R-:W-:Y:S05]  /*a630*/  @!P0 NANOSLEEP.SYNCS 0x989680 ;  /* 0x009896800000895d */ /* 0x010fea0003900000 */
[----:B------:R-:W4:Y:S02]  /*a640*/  @!P0 SYNCS.PHASECHK.TRANS64 P0, [R0+URZ+0xd0], R3 ;  /* 0x0000d003000085a7 */ /* 0x000f2400080010ff */
[----:B----4-:R-:W-:Y:S05]  /*a650*/  @!P0 BRA `(.L_x_90) ;  /* 0xfffffffc00f08947 */ /* 0x010fea000383ffff */
[----:B------:R-:W-:Y:S05]  /*a660*/  BRA `(.L_x_185) ;  /* 0xffffff9c00e87947 */ /* 0x000fea000383ffff */
.L_x_93:
[----:B------:R-:W-:Y:S07]  /*a670*/  MOV R0, UR7 ;  /* 0x0000000700007c02 */ /* 0x000fee0008000f00 */
.L_x_186:
[----:B--2---:R2:W4:Y:S02]  /*a680*/  SYNCS.PHASECHK.TRANS64.TRYWAIT P0, [R0+URZ+0xc8], R3 ;  /* 0x0000c803000075a7 */ /* 0x00452400080011ff */
[----:B----4-:R-:W-:Y:S05]  /*a690*/  @!P0 NANOSLEEP.SYNCS 0x989680 ;  /* 0x009896800000895d */ /* 0x010fea0003900000 */
[----:B------:R-:W4:Y:S02]  /*a6a0*/  @!P0 SYNCS.PHASECHK.TRANS64 P0, [R0+URZ+0xc8], R3 ;  /* 0x0000c803000085a7 */ /* 0x000f2400080010ff */
[----:B----4-:R-:W-:Y:S05]  /*a6b0*/  @!P0 BRA `(.L_x_186) ;  /* 0xfffffffc00f08947 */ /* 0x010fea000383ffff */
[----:B------:R-:W-:Y:S05]  /*a6c0*/  BRA `(.L_x_92) ;  /* 0xffffffa000c87947 */ /* 0x000fea000383ffff */
.L_x_96:
[----:B------:R-:W-:Y:S07]  /*a6d0*/  MOV R3, UR7 ;  /* 0x0000000700037c02 */ /* 0x000fee0008000f00 */
.L_x_187:
[----:B-1----:R1:W2:Y:S02]  /*a6e0*/  SYNCS.PHASECHK.TRANS64.TRYWAIT P0, [R3+URZ+0xa0], R12 ;  /* 0x0000a00c030075a7 */ /* 0x0022a400080011ff */
[----:B--2---:R-:W-:Y:S05]  /*a6f0*/  @!P0 NANOSLEEP.SYNCS 0x989680 ;  /* 0x009896800000895d */ /* 0x004fea0003900000 */
[----:B------:R-:W2:Y:S02]  /*a700*/  @!P0 SYNCS.PHASECHK.TRANS64 P0, [R3+URZ+0xa0], R12 ;  /* 0x0000a00c030085a7 */ /* 0x000ea400080010ff */
[----:B--2---:R-:W-:Y:S05]  /*a710*/  @!P0 BRA `(.L_x_187) ;  /* 0xfffffffc00f08947 */ /* 0x004fea000383ffff */
[----:B------:R-:W-:Y:S05]  /*a720*/  BRA `(.L_x_188) ;  /* 0xffffffa400407947 */ /* 0x000fea000383ffff */
.L_x_97:
[----:B-1----:R-:W-:Y:S07]  /*a730*/  MOV R3, UR7 ;  /* 0x0000000700037c02 */ /* 0x002fee0008000f00 */
.L_x_189:
[----:B-1----:R1:W2:Y:S02]  /*a740*/  SYNCS.PHASECHK.TRANS64.TRYWAIT P0, [R3+URZ+0xa8], R12 ;  /* 0x0000a80c030075a7 */ /* 0x0022a400080011ff */
[----:B--2---:R-:W-:Y:S05]  /*a750*/  @!P0 NANOSLEEP.SYNCS 0x989680 ;  /* 0x009896800000895d */ /* 0x004fea0003900000 */
[----:B------:R-:W2:Y:S02]  /*a760*/  @!P0 SYNCS.PHASECHK.TRANS64 P0, [R3+URZ+0xa8], R12 ;  /* 0x0000a80c030085a7 */ /* 0x000ea400080010ff */
[----:B--2---:R-:W-:Y:S05]  /*a770*/  @!P0 BRA `(.L_x_189) ;  /* 0xfffffffc00f08947 */ /* 0x004fea000383ffff */
[----:B------:R-:W-:Y:S05]  /*a780*/  BRA `(.L_x_190) ;  /* 0xffffffa4009c7947 */ /* 0x000fea000383ffff */
.L_x_98:
[----:B-1----:R-:W-:Y:S07]  /*a790*/  MOV R3, UR7 ;  /* 0x0000000700037c02 */ /* 0x002fee0008000f00 */
.L_x_191:
[----:B-1----:R1:W2:Y:S02]  /*a7a0*/  SYNCS.PHASECHK.TRANS64.TRYWAIT P0, [R3+URZ+0xb0], R12 ;  /* 0x0000b00c030075a7 */ /* 0x0022a400080011ff */
[----:B--2---:R-:W-:Y:S05]  /*a7b0*/  @!P0 NANOSLEEP.SYNCS 0x989680 ;  /* 0x009896800000895d */ /* 0x004fea0003900000 */
[----:B------:R-:W2:Y:S02]  /*a7c0*/  @!P0 SYNCS.PHASECHK.TRANS64 P0, [R3+URZ+0xb0], R12 ;  /* 0x0000b00c030085a7 */ /* 0x000ea400080010ff */
[----:B--2---:R-:W-:Y:S05]  /*a7d0*/  @!P0 BRA `(.L_x_191) ;  /* 0xfffffffc00f08947 */ /* 0x004fea000383ffff */
[----:B------:R-:W-:Y:S05]  /*a7e0*/  BRA `(.L_x_192) ;  /* 0xffffffa400f87947 */ /* 0x000fea000383ffff */
.L_x_99:
[----:B------:R-:W-:Y:S07]  /*a7f0*/  MOV R3, UR7 ;  /* 0x0000000700037c02 */ /* 0x000fee0008000f00 */
.L_x_193:
[----:B-1----:R1:W2:Y:S02]  /*a800*/  SYNCS.PHASECHK.TRANS64.TRYWAIT P0, [R3+URZ+0xb8], R12 ;  /* 0x0000b80c030075a7 */ /* 0x0022a400080011ff */
[----:B--2---:R-:W-:Y:S05]  /*a810*/  @!P0 NANOSLEEP.SYNCS 0x989680 ;  /* 0x009896800000895d */ /* 0x004fea0003900000 */
[----:B------:R-:W2:Y:S02]  /*a820*/  @!P0 SYNCS.PHASECHK.TRANS64 P0, [R3+URZ+0xb8], R12 ;  /* 0x0000b80c030085a7 */ /* 0x000ea400080010ff */
[----:B--2---:R-:W-:Y:S05]  /*a830*/  @!P0 BRA `(.L_x_193) ;  /* 0xfffffffc00f08947 */ /* 0x004fea000383ffff */
[----:B------:R-:W-:Y:S05]  /*a840*/  BRA `(.L_x_194) ;  /* 0xffffffa800987947 */ /* 0x000fea000383ffff */
.L_x_101:
[----:B------:R-:W-:-:S07]  /*a850*/  MOV R0, UR7 ;  /* 0x0000000700007c02 */ /* 0x000fce0008000f00 */
.L_x_195:
[----:B-1----:R1:W4:Y:S02]  /*a860*/  SYNCS.PHASECHK.TRANS64.TRYWAIT P0, [R0+URZ+0xa0], R3 ;  /* 0x0000a003000075a7 */ /* 0x00232400080011ff */
[----:B----4-:R-:W-:Y:S05]  /*a870*/  @!P0 NANOSLEEP.SYNCS 0x989680 ;  /* 0x009896800000895d */ /* 0x010fea0003900000 */
[----:B------:R-:W4:Y:S02]  /*a880*/  @!P0 SYNCS.PHASECHK.TRANS64 P0, [R0+URZ+0xa0], R3 ;  /* 0x0000a003000085a7 */ /* 0x000f2400080010ff */
[----:B----4-:R-:W-:Y:S05]  /*a890*/  @!P0 BRA `(.L_x_195) ;  /* 0xfffffffc00f08947 */ /* 0x010fea000383ffff */
[----:B------:R-:W-:Y:S05]  /*a8a0*/  BRA `(.L_x_196) ;  /* 0xffffffac00207947 */ /* 0x000fea000383ffff */
.L_x_102:
[----:B-1----:R-:W-:-:S07]  /*a8b0*/  MOV R0, UR7 ;  /* 0x0000000700007c02 */ /* 0x002fce0008000f00 */
.L_x_197:
[----:B-1----:R1:W4:Y:S02]  /*a8c0*/  SYNCS.PHASECHK.TRANS64.TRYWAIT P0, [R0+URZ+0xa8], R3 ;  /* 0x0000a803000075a7 */ /* 0x00232400080011ff */
[----:B----4-:R-:W-:Y:S05]  /*a8d0*/  @!P0 NANOSLEEP.SYNCS 0x989680 ;  /* 0x009896800000895d */ /* 0x010fea0003900000 */
[----:B------:R-:W4:Y:S02]  /*a8e0*/  @!P0 SYNCS.PHASECHK.TRANS64 P0, [R0+URZ+0xa8], R3 ;  /* 0x0000a803000085a7 */ /* 0x000f2400080010ff */
[----:B----4-:R-:W-:Y:S05]  /*a8f0*/  @!P0 BRA `(.L_x_197) ;  /* 0xfffffffc00f08947 */ /* 0x010fea000383ffff */
[----:B------:R-:W-:Y:S05]  /*a900*/  BRA `(.L_x_198) ;  /* 0xffffffac00107947 */ /* 0x000fea000383ffff */
.L_x_103:
[----:B-1----:R-:W-:-:S07]  /*a910*/  MOV R0, UR7 ;  /* 0x0000000700007c02 */ /* 0x002fce0008000f00 */
.L_x_199:
[----:B-1----:R1:W4:Y:S02]  /*a920*/  SYNCS.PHASECHK.TRANS64.TRYWAIT P0, [R0+URZ+0xb0], R3 ;  /* 0x0000b003000075a7 */ /* 0x00232400080011ff */
[----:B----4-:R-:W-:Y:S05]  /*a930*/  @!P0 NANOSLEEP.SYNCS 0x989680 ;  /* 0x009896800000895d */ /* 0x010fea0003900000 */
[----:B------:R-:W4:Y:S02]  /*a940*/  @!P0 SYNCS.PHASECHK.TRANS64 P0, [R0+URZ+0xb0], R3 ;  /* 0x0000b003000085a7 */ /* 0x000f2400080010ff */
[----:B----4-:R-:W-:Y:S05]  /*a950*/  @!P0 BRA `(.L_x_199) ;  /* 0xfffffffc00f08947 */ /* 0x010fea000383ffff */
[----:B------:R-:W-:Y:S05]  /*a960*/  BRA `(.L_x_200) ;  /* 0xffffffac00007947 */ /* 0x000fea000383ffff */
.L_x_105:
[----:B--2---:R2:W3:Y:S02]  /*a970*/  SYNCS.PHASECHK.TRANS64.TRYWAIT P0, [R0+URZ+0xd0], R3 ;  /* 0x0000d003000075a7 */ /* 0x0044e400080011ff */
[----:B---3--:R-:W-:Y:S05]  /*a980*/  @!P0 NANOSLEEP.SYNCS 0x989680 ;  /* 0x009896800000895d */ /* 0x008fea0003900000 */
[----:B------:R-:W3:Y:S02]  /*a990*/  @!P0 SYNCS.PHASECHK.TRANS64 P0, [R0+URZ+0xd0], R3 ;  /* 0x0000d003000085a7 */ /* 0x000ee400080010ff */
[----:B---3--:R-:W-:Y:S05]  /*a9a0*/  @!P0 BRA `(.L_x_105) ;  /* 0xfffffffc00f08947 */ /* 0x008fea000383ffff */
[----:B------:R-:W-:Y:S05]  /*a9b0*/  BRA `(.L_x_201) ;  /* 0xffffffac00cc7947 */ /* 0x000fea000383ffff */
.L_x_116:
[----:B-1----:R1:W3:Y:S02]  /*a9c0*/  SYNCS.PHASECHK.TRANS64.TRYWAIT P1, [R3+URZ+0x80], R0 ;  /* 0x00008000030075a7 */ /* 0x0022e400080211ff */
[----:B---3--:R-:W-:Y:S05]  /*a9d0*/  @!P1 NANOSLEEP.SYNCS 0x989680 ;  /* 0x009896800000995d */ /* 0x008fea0003900000 */
[----:B------:R-:W3:Y:S02]  /*a9e0*/  @!P1 SYNCS.PHASECHK.TRANS64 P1, [R3+URZ+0x80], R0 ;  /* 0x00008000030095a7 */ /* 0x000ee400080210ff */
[----:B---3--:R-:W-:Y:S05]  /*a9f0*/  @!P1 BRA `(.L_x_116) ;  /* 0xfffffffc00f09947 */ /* 0x008fea000383ffff */
[----:B------:R-:W-:Y:S05]  /*aa00*/  BRA `(.L_x_115) ;  /* 0xffffffb800dc7947 */ /* 0x000fea000383ffff */
.L_x_118:
[----:B---3--:R3:W4:Y:S02]  /*aa10*/  SYNCS.PHASECHK.TRANS64.TRYWAIT P0, [R106+URZ+0xf0], R5 ;  /* 0x0000f0056a0075a7 */ /* 0x00872400080011ff */
[----:B----4-:R-:W-:Y:S05]  /*aa20*/  @!P0 NANOSLEEP.SYNCS 0x989680 ;  /* 0x009896800000895d */ /* 0x010fea0003900000 */
[----:B------:R-:W4:Y:S02]  /*aa30*/  @!P0 SYNCS.PHASECHK.TRANS64 P0, [R106+URZ+0xf0], R5 ;  /* 0x0000f0056a0085a7 */ /* 0x000f2400080010ff */
[----:B----4-:R-:W-:Y:S05]  /*aa40*/  @!P0 BRA `(.L_x_118) ;  /* 0xfffffffc00f08947 */ /* 0x010fea000383ffff */
[----:B------:R-:W-:Y:S05]  /*aa50*/  BRA `(.L_x_117) ;  /* 0xffffffbc00307947 */ /* 0x000fea000383ffff */
.L_x_126:
[----:B--2---:R2:W3:Y:S02]  /*aa60*/  SYNCS.PHASECHK.TRANS64.TRYWAIT P0, [R55+URZ+0x80], R0 ;  /* 0x00008000370075a7 */ /* 0x0044e400080011ff */
[----:B---3--:R-:W-:Y:S05]  /*aa70*/  @!P0 NANOSLEEP.SYNCS 0x989680 ;  /* 0x009896800000895d */ /* 0x008fea0003900000 */
[----:B------:R-:W3:Y:S02]  /*aa80*/  @!P0 SYNCS.PHASECHK.TRANS64 P0, [R55+URZ+0x80], R0 ;  /* 0x00008000370085a7 */ /* 0x000ee400080010ff */
[----:B---3--:R-:W-:Y:S05]  /*aa90*/  @!P0 BRA `(.L_x_126) ;  /* 0xfffffffc00f08947 */ /* 0x008fea000383ffff */
[----:B------:R-:W-:Y:S05]  /*aaa0*/  BRA `(.L_x_125) ;  /* 0xffffffc800407947 */ /* 0x000fea000383ffff */
.L_x_134:
[----:B--2---:R2:W3:Y:S02]  /*aab0*/  SYNCS.PHASECHK.TRANS64.TRYWAIT P0, [R73+URZ+0x80], R2 ;  /* 0x00008002490075a7 */ /* 0x0044e400080011ff */
[----:B---3--:R-:W-:Y:S05]  /*aac0*/  @!P0 NANOSLEEP.SYNCS 0x989680 ;  /* 0x009896800000895d */ /* 0x008fea0003900000 */
[----:B------:R-:W3:Y:S02]  /*aad0*/  @!P0 SYNCS.PHASECHK.TRANS64 P0, [R73+URZ+0x80], R2 ;  /* 0x00008002490085a7 */ /* 0x000ee400080010ff */
[----:B---3--:R-:W-:Y:S05]  /*aae0*/  @!P0 BRA `(.L_x_134) ;  /* 0xfffffffc00f08947 */ /* 0x008fea000383ffff */
[----:B------:R-:W-:Y:S05]  /*aaf0*/  BRA `(.L_x_133) ;  /* 0xffffffd4008c7947 */ /* 0x000fea000383ffff */
.L_x_142:
[----:B--2---:R2:W3:Y:S02]  /*ab00*/  SYNCS.PHASECHK.TRANS64.TRYWAIT P0, [R76+URZ+0x80], R3 ;  /* 0x000080034c0075a7 */ /* 0x0044e400080011ff */
[----:B---3--:R-:W-:Y:S05]  /*ab10*/  @!P0 NANOSLEEP.SYNCS 0x989680 ;  /* 0x009896800000895d */ /* 0x008fea0003900000 */
[----:B------:R-:W3:Y:S02]  /*ab20*/  @!P0 SYNCS.PHASECHK.TRANS64 P0, [R76+URZ+0x80], R3 ;  /* 0x000080034c0085a7 */ /* 0x000ee400080010ff */
[----:B---3--:R-:W-:Y:S05]  /*ab30*/  @!P0 BRA `(.L_x_142) ;  /* 0xfffffffc00f08947 */ /* 0x008fea000383ffff */
[----:B------:R-:W-:Y:S05]  /*ab40*/  BRA `(.L_x_141) ;  /* 0xffffffe000e07947 */ /* 0x000fea000383ffff */
        .weak           $__internal_0_$__cuda_sm10x_tcgen05_guardrail_trap_col_being_dealloced_not_returned_by_alloc
        .type           $__internal_0_$__cuda_sm10x_tcgen05_guardrail_trap_col_being_dealloced_not_returned_by_alloc,@function
        .size           $__internal_0_$__cuda_sm10x_tcgen05_guardrail_trap_col_being_dealloced_not_returned_by_alloc,($__internal_1_$__cuda_sm10x_tcgen05_guardrail_trap_phase_invalid_during_alloc - $__internal_0_$__cuda_sm10x_tcgen05_guardrail_trap_col_being_dealloced_not_returned_by_alloc)
$__internal_0_$__cuda_sm10x_tcgen05_guardrail_trap_col_being_dealloced_not_returned_by_alloc:
[----:B------:R-:W-:Y:S05]  /*ab50*/  BPT.TRAP 0x1 ;  /* 0x000000040000795c */ /* 0x000fea0000300000 */
[----:B------:R-:W-:-:S04]  /*ab60*/  HFMA2 R3, -RZ, RZ, 0, 0 ;  /* 0x00000000ff037431 */ /* 0x000fc800000001ff */
[----:B------:R-:W-:Y:S05]  /*ab70*/  RET.REL.NODEC R2 `(_ZN7cutlass13device_kernelINS_4gemm6kernel13GemmUniversalIN4cute5tupleIJiiiiEEENS1_10collective13CollectiveMmaINS1_35MainloopSm100TmaUmmaWarpSpecializedILi8ELi2ELi4ENS5_IJNS4_1CILi2EEENSA_ILi1EEESC_EEEEENS5_IJNSA_ILi128EEENSA_ILi256EEESF_EEEaNS5_IJlSC_lEEEaSI_NS4_8TiledMMAINS4_8MMA_AtomIJNS4_21SM100_MMA_S8_2x1SM_SSIaaiLi128ELi256ELNS4_4UMMA5MajorE0ELSN_0ELNSM_8SaturateE0EEEEEENS4_6LayoutINS5_IJSC_SC_SC_EEENS5_IJNSA_ILi0EEEST_ST_EEEEENS5_IJNS4_10UnderscoreESW_SW_EEEEENS4_18SM100_TMA_2SM_LOADENS4_14ComposedLayoutINS4_7SwizzleILi3ELi4ELi3EEENS4_18smem_ptr_flag_bitsILi8EEENSR_INS5_IJNSA_ILi8EEESF_EEENS5_IJSF_SC_EEEEEEEvNS4_8identityESZ_S19_vS1A_EENS_8epilogue10collective18CollectiveEpilogueINS1C_23Sm100TmaWarpSpecializedILi4ELi2ELi32ELb0ELb0EEEJNS5_IJNSA_ILi64EEESG_SF_EEENS5_IJNSR_IS1H_SC_EENSR_INS5_IJNSA_ILi32EEESB_EEENS5_IJSC_SF_EEEEEEEEaSI_aSI_NS1C_6fusion15FusionCallbacksIS1G_NS1P_17LinearCombinationIaiaiLNS_15FloatRoundStyleE2EEES1I_S1O_JEEENS4_5SM1004TMEM4LOAD26SM100_TMEM_LOAD_32dp32b32xENS4_13SM90_TMA_LOADENS10_INS11_ILi1ELi4ELi3EEES14_NSR_INS5_IJS15_S1K_EEENS5_IJS1K_SC_EEEEEEENS4_39AutoVectorizingCopyWithAssumedAlignmentILi128EEENS4_14SM90_TMA_STOREES24_S26_S26_EEEvvEEEEvNT_6ParamsE) ;  /* 0xffffff5402207950 */ /* 0x000fea0003c3ffff */
        .weak           $__internal_1_$__cuda_sm10x_tcgen05_guardrail_trap_phase_invalid_during_alloc
        .type           $__internal_1_$__cuda_sm10x_tcgen05_guardrail_trap_phase_invalid_during_alloc,@function
        .size           $__internal_1_$__cuda_sm10x_tcgen05_guardrail_trap_phase_invalid_during_alloc,($__internal_2_$__cuda_sm10x_tcgen05_guardrail_trap_unallocated_columns_being_dealloced - $__internal_1_$__cuda_sm10x_tcgen05_guardrail_trap_phase_invalid_during_alloc)
$__internal_1_$__cuda_sm10x_tcgen05_guardrail_trap_phase_invalid_during_alloc:
[----:B------:R-:W-:Y:S05]  /*ab80*/  BPT.TRAP 0x1 ;  /* 0x000000040000795c */ /* 0x000fea0000300000 */
[----:B------:R-:W-:-:S04]  /*ab90*/  MOV R3, 0x0 ;  /* 0x0000000000037802 */ /* 0x000fc80000000f00 */
[----:B------:R-:W-:Y:S05]  /*aba0*/  RET.REL.NODEC R2 `(_ZN7cutlass13device_kernelINS_4gemm6kernel13GemmUniversalIN4cute5tupleIJiiiiEEENS1_10collective13CollectiveMmaINS1_35MainloopSm100TmaUmmaWarpSpecializedILi8ELi2ELi4ENS5_IJNS4_1CILi2EEENSA_ILi1EEESC_EEEEENS5_IJNSA_ILi128EEENSA_ILi256EEESF_EEEaNS5_IJlSC_lEEEaSI_NS4_8TiledMMAINS4_8MMA_AtomIJNS4_21SM100_MMA_S8_2x1SM_SSIaaiLi128ELi256ELNS4_4UMMA5MajorE0ELSN_0ELNSM_8SaturateE0EEEEEENS4_6LayoutINS5_IJSC_SC_SC_EEENS5_IJNSA_ILi0EEEST_ST_EEEEENS5_IJNS4_10UnderscoreESW_SW_EEEEENS4_18SM100_TMA_2SM_LOADENS4_14ComposedLayoutINS4_7SwizzleILi3ELi4ELi3EEENS4_18smem_ptr_flag_bitsILi8EEENSR_INS5_IJNSA_ILi8EEESF_EEENS5_IJSF_SC_EEEEEEEvNS4_8identityESZ_S19_vS1A_EENS_8epilogue10collective18CollectiveEpilogueINS1C_23Sm100TmaWarpSpecializedILi4ELi2ELi32ELb0ELb0EEEJNS5_IJNSA_ILi64EEESG_SF_EEENS5_IJNSR_IS1H_SC_EENSR_INS5_IJNSA_ILi32EEESB_EEENS5_IJSC_SF_EEEEEEEEaSI_aSI_NS1C_6fusion15FusionCallbacksIS1G_NS1P_17LinearCombinationIaiaiLNS_15FloatRoundStyleE2EEES1I_S1O_JEEENS4_5SM1004TMEM4LOAD26SM100_TMEM_LOAD_32dp32b32xENS4_13SM90_TMA_LOADENS10_INS11_ILi1ELi4ELi3EEES14_NSR_INS5_IJS15_S1K_EEENS5_IJS1K_SC_EEEEEEENS4_39AutoVectorizingCopyWithAssumedAlignmentILi128EEENS4_14SM90_TMA_STOREES24_S26_S26_EEEvvEEEEvNT_6ParamsE) ;  /* 0xffffff5402147950 */ /* 0x000fea0003c3ffff */
        .weak           $__internal_2_$__cuda_sm10x_tcgen05_guardrail_trap_unallocated_columns_being_dealloced
        .type           $__internal_2_$__cuda_sm10x_tcgen05_guardrail_trap_unallocated_columns_being_dealloced,@function
        .size           $__internal_2_$__cuda_sm10x_tcgen05_guardrail_trap_unallocated_columns_being_dealloced,(.L_x_203 - $__internal_2_$__cuda_sm10x_tcgen05_guardrail_trap_unallocated_columns_being_dealloced)
$__internal_2_$__cuda_sm10x_tcgen05_guardrail_trap_unallocated_columns_being_dealloced:
[----:B------:R-:W-:Y:S05]  /*abb0*/  BPT.TRAP 0x1 ;  /* 0x000000040000795c */ /* 0x000fea0000300000 */
[----:B------:R-:W-:-:S04]  /*abc0*/  HFMA2 R3, -RZ, RZ, 0, 0 ;  /* 0x00000000ff037431 */ /* 0x000fc800000001ff */
[----:B------:R-:W-:Y:S05]  /*abd0*/  RET.REL.NODEC R2 `(_ZN7cutlass13device_kernelINS_4gemm6kernel13GemmUniversalIN4cute5tupleIJiiiiEEENS1_10collective13CollectiveMmaINS1_35MainloopSm100TmaUmmaWarpSpecializedILi8ELi2ELi4ENS5_IJNS4_1CILi2EEENSA_ILi1EEESC_EEEEENS5_IJNSA_ILi128EEENSA_ILi256EEESF_EEEaNS5_IJlSC_lEEEaSI_NS4_8TiledMMAINS4_8MMA_AtomIJNS4_21SM100_MMA_S8_2x1SM_SSIaaiLi128ELi256ELNS4_4UMMA5MajorE0ELSN_0ELNSM_8SaturateE0EEEEEENS4_6LayoutINS5_IJSC_SC_SC_EEENS5_IJNSA_ILi0EEEST_ST_EEEEENS5_IJNS4_10UnderscoreESW_SW_EEEEENS4_18SM100_TMA_2SM_LOADENS4_14ComposedLayoutINS4_7SwizzleILi3ELi4ELi3EEENS4_18smem_ptr_flag_bitsILi8EEENSR_INS5_IJNSA_ILi8EEESF_EEENS5_IJSF_SC_EEEEEEEvNS4_8identityESZ_S19_vS1A_EENS_8epilogue10collective18CollectiveEpilogueINS1C_23Sm100TmaWarpSpecializedILi4ELi2ELi32ELb0ELb0EEEJNS5_IJNSA_ILi64EEESG_SF_EEENS5_IJNSR_IS1H_SC_EENSR_INS5_IJNSA_ILi32EEESB_EEENS5_IJSC_SF_EEEEEEEEaSI_aSI_NS1C_6fusion15FusionCallbacksIS1G_NS1P_17LinearCombinationIaiaiLNS_15FloatRoundStyleE2EEES1I_S1O_JEEENS4_5SM1004TMEM4LOAD26SM100_TMEM_LOAD_32dp32b32xENS4_13SM90_TMA_LOADENS10_INS11_ILi1ELi4ELi3EEES14_NSR_INS5_IJS15_S1K_EEENS5_IJS1K_SC_EEEEEEENS4_39AutoVectorizingCopyWithAssumedAlignmentILi128EEENS4_14SM90_TMA_STOREES24_S26_S26_EEEvvEEEEvNT_6ParamsE) ;  /* 0xffffff5402087950 */ /* 0x000fea0003c3ffff */
.L_x_202:
[----:B------:R-:W-:-:S00]  /*abe0*/  BRA `(.L_x_202) ;  /* 0xfffffffc00fc7947 */ /* 0x000fc0000383ffff */
[----:B------:R-:W-:-:S00]  /*abf0*/  NOP ;  /* 0x0000000000007918 */ /* 0x000fc00000000000 */
        /* <DEDUP_REMOVED lines=8> */
.L_x_203:


//--------------------- .nv.global.init           --------------------------
	.section	.nv.global.init,"aw",@progbits
.nv.global.init:
	.type		$str$27,@object
	.size		$str$27,($str$28 - $str$27)
$str$27:
        /*0000*/ 	.byte	0x28, 0x61, 0x64, 0x64, 0x72, 0x65, 0x73, 0x73, 0x20, 0x26, 0x20, 0x6d, 0x61, 0x73, 0x6b, 0x29
        /*0010*/ 	.byte	0x20, 0x3d, 0x3d, 0x20, 0x30, 0x00
	.type		$str$28,@object
	.size		$str$28,($str$26 - $str$28)
$str$28:
        /*0016*/ 	.byte	0x2f, 0x74, 0x6d, 0x70, 0x2f, 0x63, 0x75, 0x74, 0x6c, 0x61, 0x73, 0x73, 0x5f, 0x73, 0x77, 0x65
        /*0026*/ 	.byte	0x65, 0x70, 0x5f, 0x73, 0x72, 0x63, 0x2f, 0x69, 0x6e, 0x63, 0x6c, 0x75, 0x64, 0x65, 0x2f, 0x63
        /*0036*/ 	.byte	0x75, 0x74, 0x65, 0x2f, 0x70, 0x6f, 0x69, 0x6e, 0x74, 0x65, 0x72, 0x5f, 0x66, 0x6c, 0x61, 0x67
        /*0046*/ 	.byte	0x67, 0x65, 0x64, 0x2e, 0x68, 0x70, 0x70, 0x00
	.type		$str$26,@object
	.size		$str$26,($str$25 - $str$26)
$str$26:
        /*004e*/ 	.byte	0x2f, 0x74, 0x6d, 0x70, 0x2f, 0x63, 0x75, 0x74, 0x6c, 0x61, 0x73, 0x73, 0x5f, 0x73, 0x77, 0x65
        /*005e*/ 	.byte	0x65, 0x70, 0x5f, 0x73, 0x72, 0x63, 0x2f, 0x69, 0x6e, 0x63, 0x6c, 0x75, 0x64, 0x65, 0x2f, 0x63
        /*006e*/ 	.byte	0x75, 0x74, 0x65, 0x2f, 0x61, 0x74, 0x6f, 0x6d, 0x2f, 0x63, 0x6f, 0x70, 0x79, 0x5f, 0x74, 0x72
        /*007e*/ 	.byte	0x61, 0x69, 0x74, 0x73, 0x5f, 0x73, 0x6d, 0x31, 0x30, 0x30, 0x2e, 0x68, 0x70, 0x70, 0x00
	.type		$str$25,@object
	.size		$str$25,(__unnamed_1 - $str$25)
$str$25:
        /*008d*/ 	.byte	0x28, 0x28, 0x75, 0x69, 0x6e, 0x74, 0x33, 0x32, 0x5f, 0x74, 0x28, 0x74, 0x68, 0x72, 0x65, 0x61
        /*009d*/ 	.byte	0x64, 0x49, 0x64, 0x78, 0x2e, 0x78, 0x29, 0x20, 0x2f, 0x20, 0x33, 0x32, 0x29, 0x20, 0x25, 0x20
        /*00ad*/ 	.byte	0x34, 0x29, 0x20, 0x3d, 0x3d, 0x20, 0x28, 0x28, 0x28, 0x74, 0x6d, 0x65, 0x6d, 0x5f, 0x61, 0x64
        /*00bd*/ 	.byte	0x64, 0x72, 0x20, 0x3e, 0x3e, 0x20, 0x31, 0x36, 0x29, 0x20, 0x2f, 0x20, 0x33, 0x32, 0x29, 0x20
        /*00cd*/ 	.byte	0x25, 0x20, 0x34, 0x29, 0x00
	.type		__unnamed_1,@object
	.size		__unnamed_1,(__unnamed_2 - __unnamed_1)
__unnamed_1:
        /*00d2*/ 	.byte	0x61, 0x75, 0x74, 0x6f, 0x20, 0x63, 0x75, 0x74, 0x65, 0x3a, 0x3a, 0x61, 0x73, 0x5f, 0x70, 0x6f
        /* <DEDUP_REMOVED lines=24> */
        /*0262*/ 	.byte	0x3e, 0x3e, 0x5d, 0x00
	.type		__unnamed_2,@object
	.size		__unnamed_2,(__unnamed_3 - __unnamed_2)
__unnamed_2:
        /* <DEDUP_REMOVED lines=26> */
	.type		__unnamed_3,@object
	.size		__unnamed_3,(.L_3 - __unnamed_3)
__unnamed_3:
        /* <DEDUP_REMOVED lines=41> */
.L_3:


//--------------------- .nv.shared._ZN7cutlass13device_kernelINS_4gemm6kernel13GemmUniversalIN4cute5tupleIJiiiiEEENS1_10collective13CollectiveMmaINS1_35MainloopSm100TmaUmmaWarpSpecializedILi8ELi2ELi4ENS5_IJNS4_1CILi2EEENSA_ILi1EEESC_EEEEENS5_IJNSA_ILi128EEENSA_ILi256EEESF_EEEaNS5_IJlSC_lEEEaSI_NS4_8TiledMMAINS4_8MMA_AtomIJNS4_21SM100_MMA_S8_2x1SM_SSIaaiLi128ELi256ELNS4_4UMMA5MajorE0ELSN_0ELNSM_8SaturateE0EEEEEENS4_6LayoutINS5_IJSC_SC_SC_EEENS5_IJNSA_ILi0EEEST_ST_EEEEENS5_IJNS4_10UnderscoreESW_SW_EEEEENS4_18SM100_TMA_2SM_LOADENS4_14ComposedLayoutINS4_7SwizzleILi3ELi4ELi3EEENS4_18smem_ptr_flag_bitsILi8EEENSR_INS5_IJNSA_ILi8EEESF_EEENS5_IJSF_SC_EEEEEEEvNS4_8identityESZ_S19_vS1A_EENS_8epilogue10collective18CollectiveEpilogueINS1C_23Sm100TmaWarpSpecializedILi4ELi2ELi32ELb0ELb0EEEJNS5_IJNSA_ILi64EEESG_SF_EEENS5_IJNSR_IS1H_SC_EENSR_INS5_IJNSA_ILi32EEESB_EEENS5_IJSC_SF_EEEEEEEEaSI_aSI_NS1C_6fusion15FusionCallbacksIS1G_NS1P_17LinearCombinationIaiaiLNS_15FloatRoundStyleE2EEES1I_S1O_JEEENS4_5SM1004TMEM4LOAD26SM100_TMEM_LOAD_32dp32b32xENS4_13SM90_TMA_LOADENS10_INS11_ILi1ELi4ELi3EEES14_NSR_INS5_IJS15_S1K_EEENS5_IJS1K_SC_EEEEEEENS4_39AutoVectorizingCopyWithAssumedAlignmentILi128EEENS4_14SM90_TMA_STOREES24_S26_S26_EEEvvEEEEvNT_6ParamsE --------------------------
	.section	.nv.shared._ZN7cutlass13device_kernelINS_4gemm6kernel13GemmUniversalIN4cute5tupleIJiiiiEEENS1_10collective13CollectiveMmaINS1_35MainloopSm100TmaUmmaWarpSpecializedILi8ELi2ELi4ENS5_IJNS4_1CILi2EEENSA_ILi1EEESC_EEEEENS5_IJNSA_ILi128EEENSA_ILi256EEESF_EEEaNS5_IJlSC_lEEEaSI_NS4_8TiledMMAINS4_8MMA_AtomIJNS4_21SM100_MMA_S8_2x1SM_SSIaaiLi128ELi256ELNS4_4UMMA5MajorE0ELSN_0ELNSM_8SaturateE0EEEEEENS4_6LayoutINS5_IJSC_SC_SC_EEENS5_IJNSA_ILi0EEEST_ST_EEEEENS5_IJNS4_10UnderscoreESW_SW_EEEEENS4_18SM100_TMA_2SM_LOADENS4_14ComposedLayoutINS4_7SwizzleILi3ELi4ELi3EEENS4_18smem_ptr_flag_bitsILi8EEENSR_INS5_IJNSA_ILi8EEESF_EEENS5_IJSF_SC_EEEEEEEvNS4_8identityESZ_S19_vS1A_EENS_8epilogue10collective18CollectiveEpilogueINS1C_23Sm100TmaWarpSpecializedILi4ELi2ELi32ELb0ELb0EEEJNS5_IJNSA_ILi64EEESG_SF_EEENS5_IJNSR_IS1H_SC_EENSR_INS5_IJNSA_ILi32EEESB_EEENS5_IJSC_SF_EEEEEEEEaSI_aSI_NS1C_6fusion15FusionCallbacksIS1G_NS1P_17LinearCombinationIaiaiLNS_15FloatRoundStyleE2EEES1I_S1O_JEEENS4_5SM1004TMEM4LOAD26SM100_TMEM_LOAD_32dp32b32xENS4_13SM90_TMA_LOADENS10_INS11_ILi1ELi4ELi3EEES14_NSR_INS5_IJS15_S1K_EEENS5_IJS1K_SC_EEEEEEENS4_39AutoVectorizingCopyWithAssumedAlignmentILi128EEENS4_14SM90_TMA_STOREES24_S26_S26_EEEvvEEEEvNT_6ParamsE,"aw",@nobits
	.sectionflags	@""
	.align	16
	.zero		1024


//--------------------- .nv.shared.reserved.0     --------------------------
	.section	.nv.shared.reserved.0,"aw",@nobits
	.weak		__nv_reservedSMEM_offset_0_alias
	.size		__nv_reservedSMEM_offset_0_alias, 0, 64
	.other		__nv_reservedSMEM_offset_0_alias,@"STO_CUDA_RESERVED_SHARED STV_DEFAULT"
__nv_reservedSMEM_offset_0_alias:
	.zero		0
.nv.shared.reserved.0:
	.zero		64
	.weak		__nv_reservedSMEM_tcgen05_partition
	.type		__nv_reservedSMEM_tcgen05_partition,@object
	.size		__nv_reservedSMEM_tcgen05_partition,(.L_0 - __nv_reservedSMEM_tcgen05_partition)
__nv_reservedSMEM_tcgen05_partition:
	.zero		32
.L_0:


//--------------------- .nv.global                --------------------------
	.section	.nv.global,"aw",@nobits
.nv.global:
	.type		_ZN40_INTERNAL_2b2e2560_4_k_cu_df029799_101384cute1_E,@object
	.size		_ZN40_INTERNAL_2b2e2560_4_k_cu_df029799_101384cute1_E,(_ZN40_INTERNAL_2b2e2560_4_k_cu_df029799_101384cuda3std3__45__cpo6cbeginE - _ZN40_INTERNAL_2b2e2560_4_k_cu_df029799_101384cute1_E)
_ZN40_INTERNAL_2b2e2560_4_k_cu_df029799_101384cute1_E:
	.zero		1
	.type		_ZN40_INTERNAL_2b2e2560_4_k_cu_df029799_101384cuda3std3__45__cpo6cbeginE,@object
	.size		_ZN40_INTERNAL_2b2e2560_4_k_cu_df029799_101384cuda3std3__45__cpo6cbeginE,(_ZN40_INTERNAL_2b2e2560_4_k_cu_df029799_101384cuda3std3__48in_placeE - _ZN40_INTERNAL_2b2e2560_4_k_cu_df029799_101384cuda3std3__45__cpo6cbeginE)
_ZN40_INTERNAL_2b2e2560_4_k_cu_df029799_101384cuda3std3__45__cpo6cbeginE:
	.zero		1
	.type		_ZN40_INTERNAL_2b2e2560_4_k_cu_df029799_101384cuda3std3__48in_placeE,@object
	.size		_ZN40_INTERNAL_2b2e2560_4_k_cu_df029799_101384cuda3std3__48in_placeE,(_ZN40_INTERNAL_2b2e2560_4_k_cu_df029799_101384cuda3std6ranges3__45__cpo9iter_moveE - _ZN40_INTERNAL_2b2e2560_4_k_cu_df029799_101384cuda3std3__48in_placeE)
_ZN40_INTERNAL_2b2e2560_4_k_cu_df029799_101384cuda3std3__48in_placeE:
	.zero		1
	.type		_ZN40_INTERNAL_2b2e2560_4_k_cu_df029799_101384cuda3std6ranges3__45__cpo9iter_moveE,@object
	.size		_ZN40_INTERNAL_2b2e2560_4_k_cu_df029799_101384cuda3std6ranges3__45__cpo9iter_moveE,(_ZN40_INTERNAL_2b2e2560_4_k_cu_df029799_101384cuda3std3__45__cpo5beginE - _ZN40_INTERNAL_2b2e2560_4_k_cu_df029799_101384cuda3std6ranges3__45__cpo9iter_moveE)
_ZN40_INTERNAL_2b2e2560_4_k_cu_df029799_101384cuda3std6ranges3__45__cpo9iter_moveE:
	.zero		1
	.type		_ZN40_INTERNAL_2b2e2560_4_k_cu_df029799_101384cuda3std3__45__cpo5beginE,@object
	.size		_ZN40_INTERNAL_2b2e2560_4_k_cu_df029799_101384cuda3std3__45__cpo5beginE,(_ZN40_INTERNAL_2b2e2560_4_k_cu_df029799_101384cuda3std3__442_GLOBAL__N__2b2e2560_4_k_cu_df029799_101386ignoreE - _ZN40_INTERNAL_2b2e2560_4_k_cu_df029799_101384cuda3std3__45__cpo5beginE)
_ZN40_INTERNAL_2b2e2560_4_k_cu_df029799_101384cuda3std3__45__cpo5beginE:
	.zero		1
	.type		_ZN40_INTERNAL_2b2e2560_4_k_cu_df029799_101384cuda3std3__442_GLOBAL__N__2b2e2560_4_k_cu_df029799_101386ignoreE,@object
	.size		_ZN40_INTERNAL_2b2e2560_4_k_cu_df029799_101384cuda3std3__442_GLOBAL__N__2b2e2560_4_k_cu_df029799_101386ignoreE,(_ZN40_INTERNAL_2b2e2560_4_k_cu_df029799_101384cute7productE - _ZN40_INTERNAL_2b2e2560_4_k_cu_df029799_101384cuda3std3__442_GLOBAL__N__2b2e2560_4_k_cu_df029799_101386ignoreE)
_ZN40_INTERNAL_2b2e2560_4_k_cu_df029799_101384cuda3std3__442_GLOBAL__N__2b2e2560_4_k_cu_df029799_101386ignoreE:
	.zero		1
	.type		_ZN40_INTERNAL_2b2e2560_4_k_cu_df029799_101384cute7productE,@object
	.size		_ZN40_INTERNAL_2b2e2560_4_k_cu_df029799_101384cute7productE,(_ZN40_INTERNAL_2b2e2560_4_k_cu_df029799_101384cuda3std3__45__cpo3endE - _ZN40_INTERNAL_2b2e2560_4_k_cu_df029799_101384cute7productE)
_ZN40_INTERNAL_2b2e2560_4_k_cu_df029799_101384cute7productE:
	.zero		1
	.type		_ZN40_INTERNAL_2b2e2560_4_k_cu_df029799_101384cuda3std3__45__cpo3endE,@object
	.size		_ZN40_INTERNAL_2b2e2560_4_k_cu_df029799_101384cuda3std3__45__cpo3endE,(_ZN40_INTERNAL_2b2e2560_4_k_cu_df029799_101384cuda3std3__419piecewise_constructE - _ZN40_INTERNAL_2b2e2560_4_k_cu_df029799_101384cuda3std3__45__cpo3endE)
_ZN40_INTERNAL_2b2e2560_4_k_cu_df029799_101384cuda3std3__45__cpo3endE:
	.zero		1
	.type		_ZN40_INTERNAL_2b2e2560_4_k_cu_df029799_101384cuda3std3__419piecewise_constructE,@object
	.size		_ZN40_INTERNAL_2b2e2560_4_k_cu_df029799_101384cuda3std3__419piecewise_constructE,(_ZN40_INTERNAL_2b2e2560_4_k_cu_df029799_101384cuda3std3__45__cpo4cendE - _ZN40_INTERNAL_2b2e2560_4_k_cu_df029799_101384cuda3std3__419piecewise_constructE)
_ZN40_INTERNAL_2b2e2560_4_k_cu_df029799_101384cuda3std3__419piecewise_constructE:
	.zero		1
	.type		_ZN40_INTERNAL_2b2e2560_4_k_cu_df029799_101384cuda3std3__45__cpo4cendE,@object
	.size		_ZN40_INTERNAL_2b2e2560_4_k_cu_df029799_101384cuda3std3__45__cpo4cendE,(_ZN40_INTERNAL_2b2e2560_4_k_cu_df029799_101384cuda3std6ranges3__45__cpo4swapE - _ZN40_INTERNAL_2b2e2560_4_k_cu_df029799_101384cuda3std3__45__cpo4cendE)
_ZN40_INTERNAL_2b2e2560_4_k_cu_df029799_101384cuda3std3__45__cpo4cendE:
	.zero		1
	.type		_ZN40_INTERNAL_2b2e2560_4_k_cu_df029799_101384cuda3std6ranges3__45__cpo4swapE,@object
	.size		_ZN40_INTERNAL_2b2e2560_4_k_cu_df029799_101384cuda3std6ranges3__45__cpo4swapE,(.L_11 - _ZN40_INTERNAL_2b2e2560_4_k_cu_df029799_101384cuda3std6ranges3__45__cpo4swapE)
_ZN40_INTERNAL_2b2e2560_4_k_cu_df029799_101384cuda3std6ranges3__45__cpo4swapE:
	.zero		1
.L_11:


//--------------------- .nv.constant0._ZN7cutlass13device_kernelINS_4gemm6kernel13GemmUniversalIN4cute5tupleIJiiiiEEENS1_10collective13CollectiveMmaINS1_35MainloopSm100TmaUmmaWarpSpecializedILi8ELi2ELi4ENS5_IJNS4_1CILi2EEENSA_ILi1EEESC_EEEEENS5_IJNSA_ILi128EEENSA_ILi256EEESF_EEEaNS5_IJlSC_lEEEaSI_NS4_8TiledMMAINS4_8MMA_AtomIJNS4_21SM100_MMA_S8_2x1SM_SSIaaiLi128ELi256ELNS4_4UMMA5MajorE0ELSN_0ELNSM_8SaturateE0EEEEEENS4_6LayoutINS5_IJSC_SC_SC_EEENS5_IJNSA_ILi0EEEST_ST_EEEEENS5_IJNS4_10UnderscoreESW_SW_EEEEENS4_18SM100_TMA_2SM_LOADENS4_14ComposedLayoutINS4_7SwizzleILi3ELi4ELi3EEENS4_18smem_ptr_flag_bitsILi8EEENSR_INS5_IJNSA_ILi8EEESF_EEENS5_IJSF_SC_EEEEEEEvNS4_8identityESZ_S19_vS1A_EENS_8epilogue10collective18CollectiveEpilogueINS1C_23Sm100TmaWarpSpecializedILi4ELi2ELi32ELb0ELb0EEEJNS5_IJNSA_ILi64EEESG_SF_EEENS5_IJNSR_IS1H_SC_EENSR_INS5_IJNSA_ILi32EEESB_EEENS5_IJSC_SF_EEEEEEEEaSI_aSI_NS1C_6fusion15FusionCallbacksIS1G_NS1P_17LinearCombinationIaiaiLNS_15FloatRoundStyleE2EEES1I_S1O_JEEENS4_5SM1004TMEM4LOAD26SM100_TMEM_LOAD_32dp32b32xENS4_13SM90_TMA_LOADENS10_INS11_ILi1ELi4ELi3EEES14_NSR_INS5_IJS15_S1K_EEENS5_IJS1K_SC_EEEEEEENS4_39AutoVectorizingCopyWithAssumedAlignmentILi128EEENS4_14SM90_TMA_STOREES24_S26_S26_EEEvvEEEEvNT_6ParamsE --------------------------
	.section	.nv.constant0._ZN7cutlass13device_kernelINS_4gemm6kernel13GemmUniversalIN4cute5tupleIJiiiiEEENS1_10collective13CollectiveMmaINS1_35MainloopSm100TmaUmmaWarpSpecializedILi8ELi2ELi4ENS5_IJNS4_1CILi2EEENSA_ILi1EEESC_EEEEENS5_IJNSA_ILi128EEENSA_ILi256EEESF_EEEaNS5_IJlSC_lEEEaSI_NS4_8TiledMMAINS4_8MMA_AtomIJNS4_21SM100_MMA_S8_2x1SM_SSIaaiLi128ELi256ELNS4_4UMMA5MajorE0ELSN_0ELNSM_8SaturateE0EEEEEENS4_6LayoutINS5_IJSC_SC_SC_EEENS5_IJNSA_ILi0EEEST_ST_EEEEENS5_IJNS4_10UnderscoreESW_SW_EEEEENS4_18SM100_TMA_2SM_LOADENS4_14ComposedLayoutINS4_7SwizzleILi3ELi4ELi3EEENS4_18smem_ptr_flag_bitsILi8EEENSR_INS5_IJNSA_ILi8EEESF_EEENS5_IJSF_SC_EEEEEEEvNS4_8identityESZ_S19_vS1A_EENS_8epilogue10collective18CollectiveEpilogueINS1C_23Sm100TmaWarpSpecializedILi4ELi2ELi32ELb0ELb0EEEJNS5_IJNSA_ILi64EEESG_SF_EEENS5_IJNSR_IS1H_SC_EENSR_INS5_IJNSA_ILi32EEESB_EEENS5_IJSC_SF_EEEEEEEEaSI_aSI_NS1C_6fusion15FusionCallbacksIS1G_NS1P_17LinearCombinationIaiaiLNS_15FloatRoundStyleE2EEES1I_S1O_JEEENS4_5SM1004TMEM4LOAD26SM100_TMEM_LOAD_32dp32b32xENS4_13SM90_TMA_LOADENS10_INS11_ILi1ELi4ELi3EEES14_NSR_INS5_IJS15_S1K_EEENS5_IJS1K_SC_EEEEEEENS4_39AutoVectorizingCopyWithAssumedAlignmentILi128EEENS4_14SM90_TMA_STOREES24_S26_S26_EEEvvEEEEvNT_6ParamsE,"a",@progbits
	.sectionflags	@""
	.align	4
.nv.constant0._ZN7cutlass13device_kernelINS_4gemm6kernel13GemmUniversalIN4cute5tupleIJiiiiEEENS1_10collective13CollectiveMmaINS1_35MainloopSm100TmaUmmaWarpSpecializedILi8ELi2ELi4ENS5_IJNS4_1CILi2EEENSA_ILi1EEESC_EEEEENS5_IJNSA_ILi128EEENSA_ILi256EEESF_EEEaNS5_IJlSC_lEEEaSI_NS4_8TiledMMAINS4_8MMA_AtomIJNS4_21SM100_MMA_S8_2x1SM_SSIaaiLi128ELi256ELNS4_4UMMA5MajorE0ELSN_0ELNSM_8SaturateE0EEEEEENS4_6LayoutINS5_IJSC_SC_SC_EEENS5_IJNSA_ILi0EEEST_ST_EEEEENS5_IJNS4_10UnderscoreESW_SW_EEEEENS4_18SM100_TMA_2SM_LOADENS4_14ComposedLayoutINS4_7SwizzleILi3ELi4ELi3EEENS4_18smem_ptr_flag_bitsILi8EEENSR_INS5_IJNSA_ILi8EEESF_EEENS5_IJSF_SC_EEEEEEEvNS4_8identityESZ_S19_vS1A_EENS_8epilogue10collective18CollectiveEpilogueINS1C_23Sm100TmaWarpSpecializedILi4ELi2ELi32ELb0ELb0EEEJNS5_IJNSA_ILi64EEESG_SF_EEENS5_IJNSR_IS1H_SC_EENSR_INS5_IJNSA_ILi32EEESB_EEENS5_IJSC_SF_EEEEEEEEaSI_aSI_NS1C_6fusion15FusionCallbacksIS1G_NS1P_17LinearCombinationIaiaiLNS_15FloatRoundStyleE2EEES1I_S1O_JEEENS4_5SM1004TMEM4LOAD26SM100_TMEM_LOAD_32dp32b32xENS4_13SM90_TMA_LOADENS10_INS11_ILi1ELi4ELi3EEES14_NSR_INS5_IJS15_S1K_EEENS5_IJS1K_SC_EEEEEEENS4_39AutoVectorizingCopyWithAssumedAlignmentILi128EEENS4_14SM90_TMA_STOREES24_S26_S26_EEEvvEEEEvNT_6ParamsE:
	.zero		2944


//--------------------- SYMBOLS --------------------------

	.type		.nv.reservedSmem.offset0,@object
	.size		.nv.reservedSmem.offset0,0x4
	.type		.nv.reservedSmem.cap,@object
	.size		.nv.reservedSmem.cap,0x4
	.type		__assertfail,@function
